//
// Generated by NVIDIA NVVM Compiler
//
// Compiler Build ID: CL-36424714
// Cuda compilation tools, release 13.0, V13.0.88
// Based on NVVM 20.0.0
//

.version 9.0
.target sm_100
.address_size 64

	// .globl	_Z24processMandelbrotElementPdPKdS1_djj

.visible .entry _Z24processMandelbrotElementPdPKdS1_djj(
	.param .u64 .ptr .align 1 _Z24processMandelbrotElementPdPKdS1_djj_param_0,
	.param .u64 .ptr .align 1 _Z24processMandelbrotElementPdPKdS1_djj_param_1,
	.param .u64 .ptr .align 1 _Z24processMandelbrotElementPdPKdS1_djj_param_2,
	.param .f64 _Z24processMandelbrotElementPdPKdS1_djj_param_3,
	.param .u32 _Z24processMandelbrotElementPdPKdS1_djj_param_4,
	.param .u32 _Z24processMandelbrotElementPdPKdS1_djj_param_5
)
{
	.reg .pred 	%p<35>;
	.reg .b32 	%r<212>;
	.reg .b64 	%rd<16>;
	.reg .b64 	%fd<351>;

	ld.param.u64 	%rd2, [_Z24processMandelbrotElementPdPKdS1_djj_param_0];
	ld.param.u64 	%rd3, [_Z24processMandelbrotElementPdPKdS1_djj_param_1];
	ld.param.u64 	%rd4, [_Z24processMandelbrotElementPdPKdS1_djj_param_2];
	ld.param.f64 	%fd79, [_Z24processMandelbrotElementPdPKdS1_djj_param_3];
	ld.param.u32 	%r73, [_Z24processMandelbrotElementPdPKdS1_djj_param_4];
	ld.param.u32 	%rd5, [_Z24processMandelbrotElementPdPKdS1_djj_param_5];
	mov.u32 	%r74, %ctaid.x;
	mov.u32 	%r75, %ctaid.y;
	mov.u32 	%r76, %nctaid.x;
	mad.lo.s32 	%r77, %r75, %r76, %r74;
	mov.u32 	%r78, %tid.x;
	mov.u32 	%r79, %ntid.x;
	mov.u32 	%r80, %tid.y;
	mad.lo.s32 	%r81, %r79, %r80, %r78;
	cvt.u64.u32 	%rd6, %r81;
	mov.u32 	%r82, %ntid.y;
	mul.lo.s32 	%r83, %r79, %r82;
	mul.wide.u32 	%rd7, %r77, %r83;
	add.s64 	%rd1, %rd7, %rd6;
	setp.ge.u64 	%p1, %rd1, %rd5;
	@%p1 bra 	$L__BB0_57;
	cvta.to.global.u64 	%rd8, %rd3;
	cvta.to.global.u64 	%rd9, %rd4;
	shl.b64 	%rd10, %rd1, 3;
	add.s64 	%rd11, %rd8, %rd10;
	ld.global.f64 	%fd1, [%rd11];
	add.s64 	%rd12, %rd9, %rd10;
	ld.global.f64 	%fd2, [%rd12];
	mul.f64 	%fd330, %fd79, %fd79;
	mul.f64 	%fd325, %fd1, %fd1;
	mul.f64 	%fd324, %fd2, %fd2;
	add.f64 	%fd338, %fd325, %fd324;
	setp.gtu.f64 	%p2, %fd338, %fd330;
	mov.f64 	%fd328, 0d3FF0000000000000;
	@%p2 bra 	$L__BB0_5;
	mov.b32 	%r183, 0;
	mov.f64 	%fd326, %fd2;
	mov.f64 	%fd327, %fd1;
$L__BB0_3:
	add.s32 	%r183, %r183, 1;
	sub.f64 	%fd81, %fd325, %fd324;
	add.f64 	%fd11, %fd1, %fd81;
	add.f64 	%fd82, %fd327, %fd327;
	fma.rn.f64 	%fd326, %fd82, %fd326, %fd2;
	setp.le.u32 	%p3, %r183, %r73;
	mul.f64 	%fd325, %fd11, %fd11;
	mul.f64 	%fd324, %fd326, %fd326;
	add.f64 	%fd338, %fd325, %fd324;
	setp.le.f64 	%p4, %fd338, %fd330;
	and.pred  	%p5, %p3, %p4;
	mov.f64 	%fd327, %fd11;
	@%p5 bra 	$L__BB0_3;
	cvt.rn.f64.u32 	%fd84, %r183;
	add.f64 	%fd328, %fd84, 0d3FF0000000000000;
$L__BB0_5:
	setp.geu.f64 	%p6, %fd338, %fd330;
	@%p6 bra 	$L__BB0_27;
	{
	.reg .b32 %temp; 
	mov.b64 	{%temp, %r184}, %fd330;
	}
	{
	.reg .b32 %temp; 
	mov.b64 	{%r185, %temp}, %fd330;
	}
	setp.gt.s32 	%p19, %r184, 1048575;
	mov.b32 	%r186, -1023;
	@%p19 bra 	$L__BB0_8;
	mul.f64 	%fd330, %fd330, 0d4350000000000000;
	{
	.reg .b32 %temp; 
	mov.b64 	{%temp, %r184}, %fd330;
	}
	{
	.reg .b32 %temp; 
	mov.b64 	{%r185, %temp}, %fd330;
	}
	mov.b32 	%r186, -1077;
$L__BB0_8:
	add.s32 	%r129, %r184, -1;
	setp.gt.u32 	%p20, %r129, 2146435070;
	@%p20 bra 	$L__BB0_12;
	shr.u32 	%r132, %r184, 20;
	add.s32 	%r187, %r186, %r132;
	and.b32  	%r133, %r184, 1048575;
	or.b32  	%r134, %r133, 1072693248;
	mov.b64 	%fd331, {%r185, %r134};
	setp.lt.u32 	%p22, %r134, 1073127583;
	@%p22 bra 	$L__BB0_11;
	{
	.reg .b32 %temp; 
	mov.b64 	{%r135, %temp}, %fd331;
	}
	{
	.reg .b32 %temp; 
	mov.b64 	{%temp, %r136}, %fd331;
	}
	add.s32 	%r137, %r136, -1048576;
	mov.b64 	%fd331, {%r135, %r137};
	add.s32 	%r187, %r187, 1;
$L__BB0_11:
	add.f64 	%fd187, %fd331, 0dBFF0000000000000;
	add.f64 	%fd188, %fd331, 0d3FF0000000000000;
	rcp.approx.ftz.f64 	%fd189, %fd188;
	neg.f64 	%fd190, %fd188;
	fma.rn.f64 	%fd191, %fd190, %fd189, 0d3FF0000000000000;
	fma.rn.f64 	%fd192, %fd191, %fd191, %fd191;
	fma.rn.f64 	%fd193, %fd192, %fd189, %fd189;
	mul.f64 	%fd194, %fd187, %fd193;
	fma.rn.f64 	%fd195, %fd187, %fd193, %fd194;
	mul.f64 	%fd196, %fd195, %fd195;
	fma.rn.f64 	%fd197, %fd196, 0d3EB1380B3AE80F1E, 0d3ED0EE258B7A8B04;
	fma.rn.f64 	%fd198, %fd197, %fd196, 0d3EF3B2669F02676F;
	fma.rn.f64 	%fd199, %fd198, %fd196, 0d3F1745CBA9AB0956;
	fma.rn.f64 	%fd200, %fd199, %fd196, 0d3F3C71C72D1B5154;
	fma.rn.f64 	%fd201, %fd200, %fd196, 0d3F624924923BE72D;
	fma.rn.f64 	%fd202, %fd201, %fd196, 0d3F8999999999A3C4;
	fma.rn.f64 	%fd203, %fd202, %fd196, 0d3FB5555555555554;
	sub.f64 	%fd204, %fd187, %fd195;
	add.f64 	%fd205, %fd204, %fd204;
	neg.f64 	%fd206, %fd195;
	fma.rn.f64 	%fd207, %fd206, %fd187, %fd205;
	mul.f64 	%fd208, %fd193, %fd207;
	mul.f64 	%fd209, %fd196, %fd203;
	fma.rn.f64 	%fd210, %fd209, %fd195, %fd208;
	xor.b32  	%r138, %r187, -2147483648;
	mov.b32 	%r139, 1127219200;
	mov.b64 	%fd211, {%r138, %r139};
	mov.b32 	%r140, -2147483648;
	mov.b64 	%fd212, {%r140, %r139};
	sub.f64 	%fd213, %fd211, %fd212;
	fma.rn.f64 	%fd214, %fd213, 0d3FE62E42FEFA39EF, %fd195;
	fma.rn.f64 	%fd215, %fd213, 0dBFE62E42FEFA39EF, %fd214;
	sub.f64 	%fd216, %fd215, %fd195;
	sub.f64 	%fd217, %fd210, %fd216;
	fma.rn.f64 	%fd218, %fd213, 0d3C7ABC9E3B39803F, %fd217;
	add.f64 	%fd332, %fd214, %fd218;
	bra.uni 	$L__BB0_13;
$L__BB0_12:
	fma.rn.f64 	%fd186, %fd330, 0d7FF0000000000000, 0d7FF0000000000000;
	{
	.reg .b32 %temp; 
	mov.b64 	{%temp, %r130}, %fd330;
	}
	and.b32  	%r131, %r130, 2147483647;
	setp.eq.s32 	%p21, %r131, 0;
	selp.f64 	%fd332, 0dFFF0000000000000, %fd186, %p21;
$L__BB0_13:
	mul.f64 	%fd333, %fd332, 0d3FE0000000000000;
	{
	.reg .b32 %temp; 
	mov.b64 	{%temp, %r188}, %fd333;
	}
	{
	.reg .b32 %temp; 
	mov.b64 	{%r189, %temp}, %fd333;
	}
	setp.gt.s32 	%p23, %r188, 1048575;
	mov.b32 	%r190, -1023;
	@%p23 bra 	$L__BB0_15;
	mul.f64 	%fd333, %fd333, 0d4350000000000000;
	{
	.reg .b32 %temp; 
	mov.b64 	{%temp, %r188}, %fd333;
	}
	{
	.reg .b32 %temp; 
	mov.b64 	{%r189, %temp}, %fd333;
	}
	mov.b32 	%r190, -1077;
$L__BB0_15:
	add.s32 	%r143, %r188, -1;
	setp.gt.u32 	%p24, %r143, 2146435070;
	@%p24 bra 	$L__BB0_19;
	shr.u32 	%r146, %r188, 20;
	add.s32 	%r191, %r190, %r146;
	and.b32  	%r147, %r188, 1048575;
	or.b32  	%r148, %r147, 1072693248;
	mov.b64 	%fd334, {%r189, %r148};
	setp.lt.u32 	%p26, %r148, 1073127583;
	@%p26 bra 	$L__BB0_18;
	{
	.reg .b32 %temp; 
	mov.b64 	{%r149, %temp}, %fd334;
	}
	{
	.reg .b32 %temp; 
	mov.b64 	{%temp, %r150}, %fd334;
	}
	add.s32 	%r151, %r150, -1048576;
	mov.b64 	%fd334, {%r149, %r151};
	add.s32 	%r191, %r191, 1;
$L__BB0_18:
	add.f64 	%fd220, %fd334, 0dBFF0000000000000;
	add.f64 	%fd221, %fd334, 0d3FF0000000000000;
	rcp.approx.ftz.f64 	%fd222, %fd221;
	neg.f64 	%fd223, %fd221;
	fma.rn.f64 	%fd224, %fd223, %fd222, 0d3FF0000000000000;
	fma.rn.f64 	%fd225, %fd224, %fd224, %fd224;
	fma.rn.f64 	%fd226, %fd225, %fd222, %fd222;
	mul.f64 	%fd227, %fd220, %fd226;
	fma.rn.f64 	%fd228, %fd220, %fd226, %fd227;
	mul.f64 	%fd229, %fd228, %fd228;
	fma.rn.f64 	%fd230, %fd229, 0d3EB1380B3AE80F1E, 0d3ED0EE258B7A8B04;
	fma.rn.f64 	%fd231, %fd230, %fd229, 0d3EF3B2669F02676F;
	fma.rn.f64 	%fd232, %fd231, %fd229, 0d3F1745CBA9AB0956;
	fma.rn.f64 	%fd233, %fd232, %fd229, 0d3F3C71C72D1B5154;
	fma.rn.f64 	%fd234, %fd233, %fd229, 0d3F624924923BE72D;
	fma.rn.f64 	%fd235, %fd234, %fd229, 0d3F8999999999A3C4;
	fma.rn.f64 	%fd236, %fd235, %fd229, 0d3FB5555555555554;
	sub.f64 	%fd237, %fd220, %fd228;
	add.f64 	%fd238, %fd237, %fd237;
	neg.f64 	%fd239, %fd228;
	fma.rn.f64 	%fd240, %fd239, %fd220, %fd238;
	mul.f64 	%fd241, %fd226, %fd240;
	mul.f64 	%fd242, %fd229, %fd236;
	fma.rn.f64 	%fd243, %fd242, %fd228, %fd241;
	xor.b32  	%r152, %r191, -2147483648;
	mov.b32 	%r153, 1127219200;
	mov.b64 	%fd244, {%r152, %r153};
	mov.b32 	%r154, -2147483648;
	mov.b64 	%fd245, {%r154, %r153};
	sub.f64 	%fd246, %fd244, %fd245;
	fma.rn.f64 	%fd247, %fd246, 0d3FE62E42FEFA39EF, %fd228;
	fma.rn.f64 	%fd248, %fd246, 0dBFE62E42FEFA39EF, %fd247;
	sub.f64 	%fd249, %fd248, %fd228;
	sub.f64 	%fd250, %fd243, %fd249;
	fma.rn.f64 	%fd251, %fd246, 0d3C7ABC9E3B39803F, %fd250;
	add.f64 	%fd335, %fd247, %fd251;
	bra.uni 	$L__BB0_20;
$L__BB0_19:
	fma.rn.f64 	%fd219, %fd333, 0d7FF0000000000000, 0d7FF0000000000000;
	{
	.reg .b32 %temp; 
	mov.b64 	{%temp, %r144}, %fd333;
	}
	and.b32  	%r145, %r144, 2147483647;
	setp.eq.s32 	%p25, %r145, 0;
	selp.f64 	%fd335, 0dFFF0000000000000, %fd219, %p25;
$L__BB0_20:
	mov.f64 	%fd336, 0d4000000000000000;
	{
	.reg .b32 %temp; 
	mov.b64 	{%temp, %r192}, %fd336;
	}
	{
	.reg .b32 %temp; 
	mov.b64 	{%r193, %temp}, %fd336;
	}
	setp.gt.s32 	%p27, %r192, 1048575;
	mov.b32 	%r194, -1023;
	@%p27 bra 	$L__BB0_22;
	mov.f64 	%fd336, 0d4360000000000000;
	{
	.reg .b32 %temp; 
	mov.b64 	{%temp, %r192}, %fd336;
	}
	{
	.reg .b32 %temp; 
	mov.b64 	{%r193, %temp}, %fd336;
	}
	mov.b32 	%r194, -1077;
$L__BB0_22:
	add.s32 	%r157, %r192, -1;
	setp.gt.u32 	%p28, %r157, 2146435070;
	@%p28 bra 	$L__BB0_26;
	shr.u32 	%r160, %r192, 20;
	add.s32 	%r195, %r194, %r160;
	and.b32  	%r161, %r192, 1048575;
	or.b32  	%r162, %r161, 1072693248;
	mov.b64 	%fd337, {%r193, %r162};
	setp.lt.u32 	%p30, %r162, 1073127583;
	@%p30 bra 	$L__BB0_25;
	{
	.reg .b32 %temp; 
	mov.b64 	{%r163, %temp}, %fd337;
	}
	{
	.reg .b32 %temp; 
	mov.b64 	{%temp, %r164}, %fd337;
	}
	add.s32 	%r165, %r164, -1048576;
	mov.b64 	%fd337, {%r163, %r165};
	add.s32 	%r195, %r195, 1;
$L__BB0_25:
	add.f64 	%fd255, %fd337, 0dBFF0000000000000;
	add.f64 	%fd256, %fd337, 0d3FF0000000000000;
	rcp.approx.ftz.f64 	%fd257, %fd256;
	neg.f64 	%fd258, %fd256;
	fma.rn.f64 	%fd259, %fd258, %fd257, 0d3FF0000000000000;
	fma.rn.f64 	%fd260, %fd259, %fd259, %fd259;
	fma.rn.f64 	%fd261, %fd260, %fd257, %fd257;
	mul.f64 	%fd262, %fd255, %fd261;
	fma.rn.f64 	%fd263, %fd255, %fd261, %fd262;
	mul.f64 	%fd264, %fd263, %fd263;
	fma.rn.f64 	%fd265, %fd264, 0d3EB1380B3AE80F1E, 0d3ED0EE258B7A8B04;
	fma.rn.f64 	%fd266, %fd265, %fd264, 0d3EF3B2669F02676F;
	fma.rn.f64 	%fd267, %fd266, %fd264, 0d3F1745CBA9AB0956;
	fma.rn.f64 	%fd268, %fd267, %fd264, 0d3F3C71C72D1B5154;
	fma.rn.f64 	%fd269, %fd268, %fd264, 0d3F624924923BE72D;
	fma.rn.f64 	%fd270, %fd269, %fd264, 0d3F8999999999A3C4;
	fma.rn.f64 	%fd271, %fd270, %fd264, 0d3FB5555555555554;
	sub.f64 	%fd272, %fd255, %fd263;
	add.f64 	%fd273, %fd272, %fd272;
	neg.f64 	%fd274, %fd263;
	fma.rn.f64 	%fd275, %fd274, %fd255, %fd273;
	mul.f64 	%fd276, %fd261, %fd275;
	mul.f64 	%fd277, %fd264, %fd271;
	fma.rn.f64 	%fd278, %fd277, %fd263, %fd276;
	xor.b32  	%r166, %r195, -2147483648;
	mov.b32 	%r167, 1127219200;
	mov.b64 	%fd279, {%r166, %r167};
	mov.b32 	%r168, -2147483648;
	mov.b64 	%fd280, {%r168, %r167};
	sub.f64 	%fd281, %fd279, %fd280;
	fma.rn.f64 	%fd282, %fd281, 0d3FE62E42FEFA39EF, %fd263;
	fma.rn.f64 	%fd283, %fd281, 0dBFE62E42FEFA39EF, %fd282;
	sub.f64 	%fd284, %fd283, %fd263;
	sub.f64 	%fd285, %fd278, %fd284;
	fma.rn.f64 	%fd286, %fd281, 0d3C7ABC9E3B39803F, %fd285;
	add.f64 	%fd40, %fd282, %fd286;
	div.rn.f64 	%fd347, %fd335, %fd40;
	bra.uni 	$L__BB0_49;
$L__BB0_26:
	fma.rn.f64 	%fd254, %fd336, 0d7FF0000000000000, 0d7FF0000000000000;
	{
	.reg .b32 %temp; 
	mov.b64 	{%temp, %r158}, %fd336;
	}
	and.b32  	%r159, %r158, 2147483647;
	setp.eq.s32 	%p29, %r159, 0;
	selp.f64 	%fd41, 0dFFF0000000000000, %fd254, %p29;
	div.rn.f64 	%fd347, %fd335, %fd41;
	bra.uni 	$L__BB0_49;
$L__BB0_27:
	{
	.reg .b32 %temp; 
	mov.b64 	{%temp, %r196}, %fd338;
	}
	{
	.reg .b32 %temp; 
	mov.b64 	{%r197, %temp}, %fd338;
	}
	setp.gt.s32 	%p7, %r196, 1048575;
	mov.b32 	%r198, -1023;
	@%p7 bra 	$L__BB0_29;
	mul.f64 	%fd338, %fd338, 0d4350000000000000;
	{
	.reg .b32 %temp; 
	mov.b64 	{%temp, %r196}, %fd338;
	}
	{
	.reg .b32 %temp; 
	mov.b64 	{%r197, %temp}, %fd338;
	}
	mov.b32 	%r198, -1077;
$L__BB0_29:
	add.s32 	%r87, %r196, -1;
	setp.gt.u32 	%p8, %r87, 2146435070;
	@%p8 bra 	$L__BB0_33;
	shr.u32 	%r90, %r196, 20;
	add.s32 	%r199, %r198, %r90;
	and.b32  	%r91, %r196, 1048575;
	or.b32  	%r92, %r91, 1072693248;
	mov.b64 	%fd339, {%r197, %r92};
	setp.lt.u32 	%p10, %r92, 1073127583;
	@%p10 bra 	$L__BB0_32;
	{
	.reg .b32 %temp; 
	mov.b64 	{%r93, %temp}, %fd339;
	}
	{
	.reg .b32 %temp; 
	mov.b64 	{%temp, %r94}, %fd339;
	}
	add.s32 	%r95, %r94, -1048576;
	mov.b64 	%fd339, {%r93, %r95};
	add.s32 	%r199, %r199, 1;
$L__BB0_32:
	add.f64 	%fd86, %fd339, 0dBFF0000000000000;
	add.f64 	%fd87, %fd339, 0d3FF0000000000000;
	rcp.approx.ftz.f64 	%fd88, %fd87;
	neg.f64 	%fd89, %fd87;
	fma.rn.f64 	%fd90, %fd89, %fd88, 0d3FF0000000000000;
	fma.rn.f64 	%fd91, %fd90, %fd90, %fd90;
	fma.rn.f64 	%fd92, %fd91, %fd88, %fd88;
	mul.f64 	%fd93, %fd86, %fd92;
	fma.rn.f64 	%fd94, %fd86, %fd92, %fd93;
	mul.f64 	%fd95, %fd94, %fd94;
	fma.rn.f64 	%fd96, %fd95, 0d3EB1380B3AE80F1E, 0d3ED0EE258B7A8B04;
	fma.rn.f64 	%fd97, %fd96, %fd95, 0d3EF3B2669F02676F;
	fma.rn.f64 	%fd98, %fd97, %fd95, 0d3F1745CBA9AB0956;
	fma.rn.f64 	%fd99, %fd98, %fd95, 0d3F3C71C72D1B5154;
	fma.rn.f64 	%fd100, %fd99, %fd95, 0d3F624924923BE72D;
	fma.rn.f64 	%fd101, %fd100, %fd95, 0d3F8999999999A3C4;
	fma.rn.f64 	%fd102, %fd101, %fd95, 0d3FB5555555555554;
	sub.f64 	%fd103, %fd86, %fd94;
	add.f64 	%fd104, %fd103, %fd103;
	neg.f64 	%fd105, %fd94;
	fma.rn.f64 	%fd106, %fd105, %fd86, %fd104;
	mul.f64 	%fd107, %fd92, %fd106;
	mul.f64 	%fd108, %fd95, %fd102;
	fma.rn.f64 	%fd109, %fd108, %fd94, %fd107;
	xor.b32  	%r96, %r199, -2147483648;
	mov.b32 	%r97, 1127219200;
	mov.b64 	%fd110, {%r96, %r97};
	mov.b32 	%r98, -2147483648;
	mov.b64 	%fd111, {%r98, %r97};
	sub.f64 	%fd112, %fd110, %fd111;
	fma.rn.f64 	%fd113, %fd112, 0d3FE62E42FEFA39EF, %fd94;
	fma.rn.f64 	%fd114, %fd112, 0dBFE62E42FEFA39EF, %fd113;
	sub.f64 	%fd115, %fd114, %fd94;
	sub.f64 	%fd116, %fd109, %fd115;
	fma.rn.f64 	%fd117, %fd112, 0d3C7ABC9E3B39803F, %fd116;
	add.f64 	%fd340, %fd113, %fd117;
	bra.uni 	$L__BB0_34;
$L__BB0_33:
	fma.rn.f64 	%fd85, %fd338, 0d7FF0000000000000, 0d7FF0000000000000;
	{
	.reg .b32 %temp; 
	mov.b64 	{%temp, %r88}, %fd338;
	}
	and.b32  	%r89, %r88, 2147483647;
	setp.eq.s32 	%p9, %r89, 0;
	selp.f64 	%fd340, 0dFFF0000000000000, %fd85, %p9;
$L__BB0_34:
	mul.f64 	%fd341, %fd340, 0d3FE0000000000000;
	{
	.reg .b32 %temp; 
	mov.b64 	{%temp, %r200}, %fd341;
	}
	{
	.reg .b32 %temp; 
	mov.b64 	{%r201, %temp}, %fd341;
	}
	setp.gt.s32 	%p11, %r200, 1048575;
	mov.b32 	%r202, -1023;
	@%p11 bra 	$L__BB0_36;
	mul.f64 	%fd341, %fd341, 0d4350000000000000;
	{
	.reg .b32 %temp; 
	mov.b64 	{%temp, %r200}, %fd341;
	}
	{
	.reg .b32 %temp; 
	mov.b64 	{%r201, %temp}, %fd341;
	}
	mov.b32 	%r202, -1077;
$L__BB0_36:
	add.s32 	%r101, %r200, -1;
	setp.gt.u32 	%p12, %r101, 2146435070;
	@%p12 bra 	$L__BB0_40;
	shr.u32 	%r104, %r200, 20;
	add.s32 	%r203, %r202, %r104;
	and.b32  	%r105, %r200, 1048575;
	or.b32  	%r106, %r105, 1072693248;
	mov.b64 	%fd342, {%r201, %r106};
	setp.lt.u32 	%p14, %r106, 1073127583;
	@%p14 bra 	$L__BB0_39;
	{
	.reg .b32 %temp; 
	mov.b64 	{%r107, %temp}, %fd342;
	}
	{
	.reg .b32 %temp; 
	mov.b64 	{%temp, %r108}, %fd342;
	}
	add.s32 	%r109, %r108, -1048576;
	mov.b64 	%fd342, {%r107, %r109};
	add.s32 	%r203, %r203, 1;
$L__BB0_39:
	add.f64 	%fd119, %fd342, 0dBFF0000000000000;
	add.f64 	%fd120, %fd342, 0d3FF0000000000000;
	rcp.approx.ftz.f64 	%fd121, %fd120;
	neg.f64 	%fd122, %fd120;
	fma.rn.f64 	%fd123, %fd122, %fd121, 0d3FF0000000000000;
	fma.rn.f64 	%fd124, %fd123, %fd123, %fd123;
	fma.rn.f64 	%fd125, %fd124, %fd121, %fd121;
	mul.f64 	%fd126, %fd119, %fd125;
	fma.rn.f64 	%fd127, %fd119, %fd125, %fd126;
	mul.f64 	%fd128, %fd127, %fd127;
	fma.rn.f64 	%fd129, %fd128, 0d3EB1380B3AE80F1E, 0d3ED0EE258B7A8B04;
	fma.rn.f64 	%fd130, %fd129, %fd128, 0d3EF3B2669F02676F;
	fma.rn.f64 	%fd131, %fd130, %fd128, 0d3F1745CBA9AB0956;
	fma.rn.f64 	%fd132, %fd131, %fd128, 0d3F3C71C72D1B5154;
	fma.rn.f64 	%fd133, %fd132, %fd128, 0d3F624924923BE72D;
	fma.rn.f64 	%fd134, %fd133, %fd128, 0d3F8999999999A3C4;
	fma.rn.f64 	%fd135, %fd134, %fd128, 0d3FB5555555555554;
	sub.f64 	%fd136, %fd119, %fd127;
	add.f64 	%fd137, %fd136, %fd136;
	neg.f64 	%fd138, %fd127;
	fma.rn.f64 	%fd139, %fd138, %fd119, %fd137;
	mul.f64 	%fd140, %fd125, %fd139;
	mul.f64 	%fd141, %fd128, %fd135;
	fma.rn.f64 	%fd142, %fd141, %fd127, %fd140;
	xor.b32  	%r110, %r203, -2147483648;
	mov.b32 	%r111, 1127219200;
	mov.b64 	%fd143, {%r110, %r111};
	mov.b32 	%r112, -2147483648;
	mov.b64 	%fd144, {%r112, %r111};
	sub.f64 	%fd145, %fd143, %fd144;
	fma.rn.f64 	%fd146, %fd145, 0d3FE62E42FEFA39EF, %fd127;
	fma.rn.f64 	%fd147, %fd145, 0dBFE62E42FEFA39EF, %fd146;
	sub.f64 	%fd148, %fd147, %fd127;
	sub.f64 	%fd149, %fd142, %fd148;
	fma.rn.f64 	%fd150, %fd145, 0d3C7ABC9E3B39803F, %fd149;
	add.f64 	%fd343, %fd146, %fd150;
	bra.uni 	$L__BB0_41;
$L__BB0_40:
	fma.rn.f64 	%fd118, %fd341, 0d7FF0000000000000, 0d7FF0000000000000;
	{
	.reg .b32 %temp; 
	mov.b64 	{%temp, %r102}, %fd341;
	}
	and.b32  	%r103, %r102, 2147483647;
	setp.eq.s32 	%p13, %r103, 0;
	selp.f64 	%fd343, 0dFFF0000000000000, %fd118, %p13;
$L__BB0_41:
	mov.f64 	%fd344, 0d4000000000000000;
	{
	.reg .b32 %temp; 
	mov.b64 	{%temp, %r204}, %fd344;
	}
	{
	.reg .b32 %temp; 
	mov.b64 	{%r205, %temp}, %fd344;
	}
	setp.gt.s32 	%p15, %r204, 1048575;
	mov.b32 	%r206, -1023;
	@%p15 bra 	$L__BB0_43;
	mov.f64 	%fd344, 0d4360000000000000;
	{
	.reg .b32 %temp; 
	mov.b64 	{%temp, %r204}, %fd344;
	}
	{
	.reg .b32 %temp; 
	mov.b64 	{%r205, %temp}, %fd344;
	}
	mov.b32 	%r206, -1077;
$L__BB0_43:
	add.s32 	%r115, %r204, -1;
	setp.gt.u32 	%p16, %r115, 2146435070;
	@%p16 bra 	$L__BB0_47;
	shr.u32 	%r118, %r204, 20;
	add.s32 	%r207, %r206, %r118;
	and.b32  	%r119, %r204, 1048575;
	or.b32  	%r120, %r119, 1072693248;
	mov.b64 	%fd345, {%r205, %r120};
	setp.lt.u32 	%p18, %r120, 1073127583;
	@%p18 bra 	$L__BB0_46;
	{
	.reg .b32 %temp; 
	mov.b64 	{%r121, %temp}, %fd345;
	}
	{
	.reg .b32 %temp; 
	mov.b64 	{%temp, %r122}, %fd345;
	}
	add.s32 	%r123, %r122, -1048576;
	mov.b64 	%fd345, {%r121, %r123};
	add.s32 	%r207, %r207, 1;
$L__BB0_46:
	add.f64 	%fd154, %fd345, 0dBFF0000000000000;
	add.f64 	%fd155, %fd345, 0d3FF0000000000000;
	rcp.approx.ftz.f64 	%fd156, %fd155;
	neg.f64 	%fd157, %fd155;
	fma.rn.f64 	%fd158, %fd157, %fd156, 0d3FF0000000000000;
	fma.rn.f64 	%fd159, %fd158, %fd158, %fd158;
	fma.rn.f64 	%fd160, %fd159, %fd156, %fd156;
	mul.f64 	%fd161, %fd154, %fd160;
	fma.rn.f64 	%fd162, %fd154, %fd160, %fd161;
	mul.f64 	%fd163, %fd162, %fd162;
	fma.rn.f64 	%fd164, %fd163, 0d3EB1380B3AE80F1E, 0d3ED0EE258B7A8B04;
	fma.rn.f64 	%fd165, %fd164, %fd163, 0d3EF3B2669F02676F;
	fma.rn.f64 	%fd166, %fd165, %fd163, 0d3F1745CBA9AB0956;
	fma.rn.f64 	%fd167, %fd166, %fd163, 0d3F3C71C72D1B5154;
	fma.rn.f64 	%fd168, %fd167, %fd163, 0d3F624924923BE72D;
	fma.rn.f64 	%fd169, %fd168, %fd163, 0d3F8999999999A3C4;
	fma.rn.f64 	%fd170, %fd169, %fd163, 0d3FB5555555555554;
	sub.f64 	%fd171, %fd154, %fd162;
	add.f64 	%fd172, %fd171, %fd171;
	neg.f64 	%fd173, %fd162;
	fma.rn.f64 	%fd174, %fd173, %fd154, %fd172;
	mul.f64 	%fd175, %fd160, %fd174;
	mul.f64 	%fd176, %fd163, %fd170;
	fma.rn.f64 	%fd177, %fd176, %fd162, %fd175;
	xor.b32  	%r124, %r207, -2147483648;
	mov.b32 	%r125, 1127219200;
	mov.b64 	%fd178, {%r124, %r125};
	mov.b32 	%r126, -2147483648;
	mov.b64 	%fd179, {%r126, %r125};
	sub.f64 	%fd180, %fd178, %fd179;
	fma.rn.f64 	%fd181, %fd180, 0d3FE62E42FEFA39EF, %fd162;
	fma.rn.f64 	%fd182, %fd180, 0dBFE62E42FEFA39EF, %fd181;
	sub.f64 	%fd183, %fd182, %fd162;
	sub.f64 	%fd184, %fd177, %fd183;
	fma.rn.f64 	%fd185, %fd180, 0d3C7ABC9E3B39803F, %fd184;
	add.f64 	%fd346, %fd181, %fd185;
	bra.uni 	$L__BB0_48;
$L__BB0_47:
	fma.rn.f64 	%fd153, %fd344, 0d7FF0000000000000, 0d7FF0000000000000;
	{
	.reg .b32 %temp; 
	mov.b64 	{%temp, %r116}, %fd344;
	}
	and.b32  	%r117, %r116, 2147483647;
	setp.eq.s32 	%p17, %r117, 0;
	selp.f64 	%fd346, 0dFFF0000000000000, %fd153, %p17;
$L__BB0_48:
	div.rn.f64 	%fd347, %fd343, %fd346;
$L__BB0_49:
	sub.f64 	%fd348, %fd328, %fd347;
	{
	.reg .b32 %temp; 
	mov.b64 	{%temp, %r208}, %fd348;
	}
	{
	.reg .b32 %temp; 
	mov.b64 	{%r209, %temp}, %fd348;
	}
	setp.gt.s32 	%p31, %r208, 1048575;
	mov.b32 	%r210, -1023;
	@%p31 bra 	$L__BB0_51;
	mul.f64 	%fd348, %fd348, 0d4350000000000000;
	{
	.reg .b32 %temp; 
	mov.b64 	{%temp, %r208}, %fd348;
	}
	{
	.reg .b32 %temp; 
	mov.b64 	{%r209, %temp}, %fd348;
	}
	mov.b32 	%r210, -1077;
$L__BB0_51:
	add.s32 	%r171, %r208, -1;
	setp.gt.u32 	%p32, %r171, 2146435070;
	@%p32 bra 	$L__BB0_55;
	shr.u32 	%r174, %r208, 20;
	add.s32 	%r211, %r210, %r174;
	and.b32  	%r175, %r208, 1048575;
	or.b32  	%r176, %r175, 1072693248;
	mov.b64 	%fd349, {%r209, %r176};
	setp.lt.u32 	%p34, %r176, 1073127583;
	@%p34 bra 	$L__BB0_54;
	{
	.reg .b32 %temp; 
	mov.b64 	{%r177, %temp}, %fd349;
	}
	{
	.reg .b32 %temp; 
	mov.b64 	{%temp, %r178}, %fd349;
	}
	add.s32 	%r179, %r178, -1048576;
	mov.b64 	%fd349, {%r177, %r179};
	add.s32 	%r211, %r211, 1;
$L__BB0_54:
	add.f64 	%fd288, %fd349, 0dBFF0000000000000;
	add.f64 	%fd289, %fd349, 0d3FF0000000000000;
	rcp.approx.ftz.f64 	%fd290, %fd289;
	neg.f64 	%fd291, %fd289;
	fma.rn.f64 	%fd292, %fd291, %fd290, 0d3FF0000000000000;
	fma.rn.f64 	%fd293, %fd292, %fd292, %fd292;
	fma.rn.f64 	%fd294, %fd293, %fd290, %fd290;
	mul.f64 	%fd295, %fd288, %fd294;
	fma.rn.f64 	%fd296, %fd288, %fd294, %fd295;
	mul.f64 	%fd297, %fd296, %fd296;
	fma.rn.f64 	%fd298, %fd297, 0d3EB1380B3AE80F1E, 0d3ED0EE258B7A8B04;
	fma.rn.f64 	%fd299, %fd298, %fd297, 0d3EF3B2669F02676F;
	fma.rn.f64 	%fd300, %fd299, %fd297, 0d3F1745CBA9AB0956;
	fma.rn.f64 	%fd301, %fd300, %fd297, 0d3F3C71C72D1B5154;
	fma.rn.f64 	%fd302, %fd301, %fd297, 0d3F624924923BE72D;
	fma.rn.f64 	%fd303, %fd302, %fd297, 0d3F8999999999A3C4;
	fma.rn.f64 	%fd304, %fd303, %fd297, 0d3FB5555555555554;
	sub.f64 	%fd305, %fd288, %fd296;
	add.f64 	%fd306, %fd305, %fd305;
	neg.f64 	%fd307, %fd296;
	fma.rn.f64 	%fd308, %fd307, %fd288, %fd306;
	mul.f64 	%fd309, %fd294, %fd308;
	mul.f64 	%fd310, %fd297, %fd304;
	fma.rn.f64 	%fd311, %fd310, %fd296, %fd309;
	xor.b32  	%r180, %r211, -2147483648;
	mov.b32 	%r181, 1127219200;
	mov.b64 	%fd312, {%r180, %r181};
	mov.b32 	%r182, -2147483648;
	mov.b64 	%fd313, {%r182, %r181};
	sub.f64 	%fd314, %fd312, %fd313;
	fma.rn.f64 	%fd315, %fd314, 0d3FE62E42FEFA39EF, %fd296;
	fma.rn.f64 	%fd316, %fd314, 0dBFE62E42FEFA39EF, %fd315;
	sub.f64 	%fd317, %fd316, %fd296;
	sub.f64 	%fd318, %fd311, %fd317;
	fma.rn.f64 	%fd319, %fd314, 0d3C7ABC9E3B39803F, %fd318;
	add.f64 	%fd350, %fd315, %fd319;
	bra.uni 	$L__BB0_56;
$L__BB0_55:
	fma.rn.f64 	%fd287, %fd348, 0d7FF0000000000000, 0d7FF0000000000000;
	{
	.reg .b32 %temp; 
	mov.b64 	{%temp, %r172}, %fd348;
	}
	and.b32  	%r173, %r172, 2147483647;
	setp.eq.s32 	%p33, %r173, 0;
	selp.f64 	%fd350, 0dFFF0000000000000, %fd287, %p33;
$L__BB0_56:
	cvta.to.global.u64 	%rd13, %rd2;
	add.s64 	%rd15, %rd13, %rd10;
	st.global.f64 	[%rd15], %fd350;
$L__BB0_57:
	ret;

}


// ===== COMPILED SASS (sm_100) =====

	.target	sm_100

	.elftype	@"ET_EXEC"


//--------------------- .note.nv.tkinfo           --------------------------
	.section	.note.nv.tkinfo,"",@"SHT_NOTE"
	.sectionflags	@"SHF_NOTE_NV_TKINFO"
	.tkinfo
        /*0018*/ 	.word	0x00000002
        /*0030*/ 	.string	""
        /*0030*/ 	.string	"ptxas"
        /*0030*/ 	.string	"Cuda compilation tools, release 13.0, V13.0.88"
        /*0030*/ 	.string	"Build cuda_13.0.r13.0/compiler.36424714_0"
        /*0030*/ 	.string	"-arch sm_100 -m 64 "



//--------------------- .note.nv.cuinfo           --------------------------
	.section	.note.nv.cuinfo,"",@"SHT_NOTE"
	.sectionflags	@"SHF_NOTE_NV_CUINFO"
        /*0018*/ 	.short	0x0002
        /*001a*/ 	.short	0x0064
        /*001c*/ 	.short	0x0082
	.zero		2


//--------------------- .nv.info                  --------------------------
	.section	.nv.info,"",@"SHT_CUDA_INFO"
	.align	4


	//----- nvinfo : EIATTR_REGCOUNT
	.align		4
        /*0000*/ 	.byte	0x04, 0x2f
        /*0002*/ 	.short	(.L_1 - .L_0)
	.align		4
.L_0:
        /*0004*/ 	.word	index@(_Z24processMandelbrotElementPdPKdS1_djj)
        /*0008*/ 	.word	0x0000001c


	//----- nvinfo : EIATTR_FRAME_SIZE
	.align		4
.L_1:
        /*000c*/ 	.byte	0x04, 0x11
        /*000e*/ 	.short	(.L_3 - .L_2)
	.align		4
.L_2:
        /*0010*/ 	.word	index@($__internal_0_$__cuda_sm20_div_rn_f64_full)
        /*0014*/ 	.word	0x00000000


	//----- nvinfo : EIATTR_FRAME_SIZE
	.align		4
.L_3:
        /*0018*/ 	.byte	0x04, 0x11
        /*001a*/ 	.short	(.L_5 - .L_4)
	.align		4
.L_4:
        /*001c*/ 	.word	index@(_Z24processMandelbrotElementPdPKdS1_djj)
        /*0020*/ 	.word	0x00000000


	//----- nvinfo : EIATTR_MIN_STACK_SIZE
	.align		4
.L_5:
        /*0024*/ 	.byte	0x04, 0x12
        /*0026*/ 	.short	(.L_7 - .L_6)
	.align		4
.L_6:
        /*0028*/ 	.word	index@(_Z24processMandelbrotElementPdPKdS1_djj)
        /*002c*/ 	.word	0x00000000
.L_7:


//--------------------- .nv.compat                --------------------------
	.section	.nv.compat,"",@"SHT_CUDA_COMPAT_INFO"
	.align	4
        /*0000*/ 	.byte	0x02, 0x09, 0x00, 0x00, 0x02, 0x02, 0x01, 0x00, 0x02, 0x05, 0x05, 0x00, 0x03, 0x07, 0x01, 0x01
        /*0010*/ 	.byte	0x02, 0x03, 0x00, 0x00, 0x02, 0x06, 0x01, 0x00, 0x04, 0x0b, 0x08, 0x00, 0x01, 0x00, 0x00, 0x00
        /*0020*/ 	.byte	0x00, 0x00, 0x00, 0x00


//--------------------- .nv.info._Z24processMandelbrotElementPdPKdS1_djj --------------------------
	.section	.nv.info._Z24processMandelbrotElementPdPKdS1_djj,"",@"SHT_CUDA_INFO"
	.sectionflags	@""
	.align	4


	//----- nvinfo : EIATTR_CUDA_API_VERSION
	.align		4
        /*0000*/ 	.byte	0x04, 0x37
        /*0002*/ 	.short	(.L_9 - .L_8)
.L_8:
        /*0004*/ 	.word	0x00000082


	//----- nvinfo : EIATTR_KPARAM_INFO
	.align		4
.L_9:
        /*0008*/ 	.byte	0x04, 0x17
        /*000a*/ 	.short	(.L_11 - .L_10)
.L_10:
        /*000c*/ 	.word	0x00000000
        /*0010*/ 	.short	0x0005
        /*0012*/ 	.short	0x0024
        /*0014*/ 	.byte	0x00, 0xf0, 0x11, 0x00


	//----- nvinfo : EIATTR_KPARAM_INFO
	.align		4
.L_11:
        /*0018*/ 	.byte	0x04, 0x17
        /*001a*/ 	.short	(.L_13 - .L_12)
.L_12:
        /*001c*/ 	.word	0x00000000
        /*0020*/ 	.short	0x0004
        /*0022*/ 	.short	0x0020
        /*0024*/ 	.byte	0x00, 0xf0, 0x11, 0x00


	//----- nvinfo : EIATTR_KPARAM_INFO
	.align		4
.L_13:
        /*0028*/ 	.byte	0x04, 0x17
        /*002a*/ 	.short	(.L_15 - .L_14)
.L_14:
        /*002c*/ 	.word	0x00000000
        /*0030*/ 	.short	0x0003
        /*0032*/ 	.short	0x0018
        /*0034*/ 	.byte	0x00, 0xf0, 0x21, 0x00


	//----- nvinfo : EIATTR_KPARAM_INFO
	.align		4
.L_15:
        /*0038*/ 	.byte	0x04, 0x17
        /*003a*/ 	.short	(.L_17 - .L_16)
.L_16:
        /*003c*/ 	.word	0x00000000
        /*0040*/ 	.short	0x0002
        /*0042*/ 	.short	0x0010
        /*0044*/ 	.byte	0x00, 0xf5, 0x21, 0x00


	//----- nvinfo : EIATTR_KPARAM_INFO
	.align		4
.L_17:
        /*0048*/ 	.byte	0x04, 0x17
        /*004a*/ 	.short	(.L_19 - .L_18)
.L_18:
        /*004c*/ 	.word	0x00000000
        /*0050*/ 	.short	0x0001
        /*0052*/ 	.short	0x0008
        /*0054*/ 	.byte	0x00, 0xf5, 0x21, 0x00


	//----- nvinfo : EIATTR_KPARAM_INFO
	.align		4
.L_19:
        /*0058*/ 	.byte	0x04, 0x17
        /*005a*/ 	.short	(.L_21 - .L_20)
.L_20:
        /*005c*/ 	.word	0x00000000
        /*0060*/ 	.short	0x0000
        /*0062*/ 	.short	0x0000
        /*0064*/ 	.byte	0x00, 0xf5, 0x21, 0x00


	//----- nvinfo : EIATTR_SPARSE_MMA_MASK
	.align		4
.L_21:
        /*0068*/ 	.byte	0x03, 0x50
        /*006a*/ 	.short	0x0000


	//----- nvinfo : EIATTR_MAXREG_COUNT
	.align		4
        /*006c*/ 	.byte	0x03, 0x1b
        /*006e*/ 	.short	0x00ff


	//----- nvinfo : EIATTR_MERCURY_ISA_VERSION
	.align		4
        /*0070*/ 	.byte	0x03, 0x5f
        /*0072*/ 	.short	0x0101


	//----- nvinfo : EIATTR_VRC_CTA_INIT_COUNT
	.align		4
        /*0074*/ 	.byte	0x02, 0x4a
	.zero		1
	.zero		1


	//----- nvinfo : EIATTR_EXIT_INSTR_OFFSETS
	.align		4
        /*0078*/ 	.byte	0x04, 0x1c
        /*007a*/ 	.short	(.L_23 - .L_22)


	//   ....[0]....
.L_22:
        /*007c*/ 	.word	0x00000100


	//   ....[1]....
        /*0080*/ 	.word	0x000027a0


	//----- nvinfo : EIATTR_CRS_STACK_SIZE
	.align		4
.L_23:
        /*0084*/ 	.byte	0x04, 0x1e
        /*0086*/ 	.short	(.L_25 - .L_24)
.L_24:
        /*0088*/ 	.word	0x00000000


	//----- nvinfo : EIATTR_CBANK_PARAM_SIZE
	.align		4
.L_25:
        /*008c*/ 	.byte	0x03, 0x19
        /*008e*/ 	.short	0x0028


	//----- nvinfo : EIATTR_PARAM_CBANK
	.align		4
        /*0090*/ 	.byte	0x04, 0x0a
        /*0092*/ 	.short	(.L_27 - .L_26)
	.align		4
.L_26:
        /*0094*/ 	.word	index@(.nv.constant0._Z24processMandelbrotElementPdPKdS1_djj)
        /*0098*/ 	.short	0x0380
        /*009a*/ 	.short	0x0028


	//----- nvinfo : EIATTR_SW_WAR
	.align		4
.L_27:
        /*009c*/ 	.byte	0x04, 0x36
        /*009e*/ 	.short	(.L_29 - .L_28)
.L_28:
        /*00a0*/ 	.word	0x00000008
.L_29:


//--------------------- .nv.callgraph             --------------------------
	.section	.nv.callgraph,"",@"SHT_CUDA_CALLGRAPH"
	.align	4
	.sectionentsize	8
	.align		4
        /*0000*/ 	.word	0x00000000
	.align		4
        /*0004*/ 	.word	0xffffffff
	.align		4
        /*0008*/ 	.word	0x00000000
	.align		4
        /*000c*/ 	.word	0xfffffffe
	.align		4
        /*0010*/ 	.word	0x00000000
	.align		4
        /*0014*/ 	.word	0xfffffffd
	.align		4
        /*0018*/ 	.word	0x00000000
	.align		4
        /*001c*/ 	.word	0xfffffffc


//--------------------- .text._Z24processMandelbrotElementPdPKdS1_djj --------------------------
	.section	.text._Z24processMandelbrotElementPdPKdS1_djj,"ax",@progbits
	.align	128
        .global         _Z24processMandelbrotElementPdPKdS1_djj
        .type           _Z24processMandelbrotElementPdPKdS1_djj,@function
        .size           _Z24processMandelbrotElementPdPKdS1_djj,(.L_x_30 - _Z24processMandelbrotElementPdPKdS1_djj)
        .other          _Z24processMandelbrotElementPdPKdS1_djj,@"STO_CUDA_ENTRY STV_DEFAULT"
_Z24processMandelbrotElementPdPKdS1_djj:
.text._Z24processMandelbrotElementPdPKdS1_djj:
[----:B------:R-:W-:Y:S01]  /*0000*/  LDC R1, c[0x0][0x37c] ;  /* 0x0000df00ff017b82 */ /* 0x000fe20000000800 */
[----:B------:R-:W0:Y:S01]  /*0010*/  S2R R2, SR_TID.X ;  /* 0x0000000000027919 */ /* 0x000e220000002100 */
[----:B------:R-:W1:Y:S06]  /*0020*/  LDCU UR6, c[0x0][0x370] ;  /* 0x00006e00ff0677ac */ /* 0x000e6c0008000800 */
[----:B------:R-:W-:Y:S01]  /*0030*/  S2UR UR4, SR_CTAID.X ;  /* 0x00000000000479c3 */ /* 0x000fe20000002500 */
[----:B------:R-:W0:Y:S01]  /*0040*/  S2R R3, SR_TID.Y ;  /* 0x0000000000037919 */ /* 0x000e220000002200 */
[----:B------:R-:W0:Y:S01]  /*0050*/  LDCU UR7, c[0x0][0x360] ;  /* 0x00006c00ff0777ac */ /* 0x000e220008000800 */
[----:B------:R-:W2:Y:S05]  /*0060*/  LDCU UR8, c[0x0][0x3a4] ;  /* 0x00007480ff0877ac */ /* 0x000eaa0008000800 */
[----:B------:R-:W1:Y:S08]  /*0070*/  S2UR UR5, SR_CTAID.Y ;  /* 0x00000000000579c3 */ /* 0x000e700000002600 */
[----:B------:R-:W3:Y:S01]  /*0080*/  LDC R5, c[0x0][0x364] ;  /* 0x0000d900ff057b82 */ /* 0x000ee20000000800 */
[----:B-1----:R-:W-:Y:S01]  /*0090*/  UIMAD UR4, UR5, UR6, UR4 ;  /* 0x00000006050472a4 */ /* 0x002fe2000f8e0204 */
[----:B0-----:R-:W-:-:S02]  /*00a0*/  IMAD R2, R3, UR7, R2 ;  /* 0x0000000703027c24 */ /* 0x001fc4000f8e0202 */
[----:B------:R-:W-:Y:S02]  /*00b0*/  IMAD.MOV.U32 R3, RZ, RZ, RZ ;  /* 0x000000ffff037224 */ /* 0x000fe400078e00ff */
[----:B---3--:R-:W-:-:S04]  /*00c0*/  IMAD R5, R5, UR7, RZ ;  /* 0x0000000705057c24 */ /* 0x008fc8000f8e02ff */
[----:B------:R-:W-:-:S03]  /*00d0*/  IMAD.WIDE.U32 R2, R5, UR4, R2 ;  /* 0x0000000405027c25 */ /* 0x000fc6000f8e0002 */
[----:B--2---:R-:W-:-:S04]  /*00e0*/  ISETP.GE.U32.AND P0, PT, R2, UR8, PT ;  /* 0x0000000802007c0c */ /* 0x004fc8000bf06070 */
[----:B------:R-:W-:-:S13]  /*00f0*/  ISETP.GE.U32.AND.EX P0, PT, R3, RZ, PT, P0 ;  /* 0x000000ff0300720c */ /* 0x000fda0003f06100 */
[----:B------:R-:W-:Y:S05]  /*0100*/  @P0 EXIT ;  /* 0x000000000000094d */ /* 0x000fea0003800000 */
[----:B------:R-:W0:Y:S01]  /*0110*/  LDCU.64 UR6, c[0x0][0x388] ;  /* 0x00007100ff0677ac */ /* 0x000e220008000a00 */
[C---:B------:R-:W-:Y:S01]  /*0120*/  IMAD.SHL.U32 R6, R2.reuse, 0x8, RZ ;  /* 0x0000000802067824 */ /* 0x040fe200078e00ff */
[----:B------:R-:W-:Y:S01]  /*0130*/  SHF.L.U64.HI R0, R2, 0x3, R3 ;  /* 0x0000000302007819 */ /* 0x000fe20000010203 */
[----:B------:R-:W1:Y:S01]  /*0140*/  LDC.64 R8, c[0x0][0x398] ;  /* 0x0000e600ff087b82 */ /* 0x000e620000000a00 */
[----:B------:R-:W2:Y:S01]  /*0150*/  LDCU.64 UR8, c[0x0][0x390] ;  /* 0x00007200ff0877ac */ /* 0x000ea20008000a00 */
[----:B------:R-:W3:Y:S01]  /*0160*/  LDCU.64 UR4, c[0x0][0x358] ;  /* 0x00006b00ff0477ac */ /* 0x000ee20008000a00 */
[C---:B0-----:R-:W-:Y:S02]  /*0170*/  IADD3 R10, P0, PT, R6.reuse, UR6, RZ ;  /* 0x00000006060a7c10 */ /* 0x041fe4000ff1e0ff */
[----:B--2---:R-:W-:Y:S02]  /*0180*/  IADD3 R12, P1, PT, R6, UR8, RZ ;  /* 0x00000008060c7c10 */ /* 0x004fe4000ff3e0ff */
[----:B------:R-:W-:-:S02]  /*0190*/  IADD3.X R11, PT, PT, R0, UR7, RZ, P0, !PT ;  /* 0x00000007000b7c10 */ /* 0x000fc400087fe4ff */
[----:B------:R-:W-:-:S04]  /*01a0*/  IADD3.X R13, PT, PT, R0, UR9, RZ, P1, !PT ;  /* 0x00000009000d7c10 */ /* 0x000fc80008ffe4ff */
[----:B---3--:R-:W2:Y:S04]  /*01b0*/  LDG.E.64 R10, desc[UR4][R10.64] ;  /* 0x000000040a0a7981 */ /* 0x008ea8000c1e1b00 */
[----:B------:R-:W3:Y:S01]  /*01c0*/  LDG.E.64 R12, desc[UR4][R12.64] ;  /* 0x000000040c0c7981 */ /* 0x000ee2000c1e1b00 */
[----:B-1----:R-:W-:Y:S01]  /*01d0*/  DMUL R8, R8, R8 ;  /* 0x0000000808087228 */ /* 0x002fe20000000000 */
[----:B------:R-:W-:Y:S01]  /*01e0*/  BSSY.RECONVERGENT B0, `(.L_x_0) ;  /* 0x000001f000007945 */ /* 0x000fe20003800200 */
[----:B------:R-:W-:Y:S02]  /*01f0*/  IMAD.MOV.U32 R4, RZ, RZ, 0x0 ;  /* 0x00000000ff047424 */ /* 0x000fe400078e00ff */
[----:B------:R-:W-:Y:S01]  /*0200*/  IMAD.MOV.U32 R5, RZ, RZ, 0x3ff00000 ;  /* 0x3ff00000ff057424 */ /* 0x000fe200078e00ff */
[----:B--2---:R-:W-:-:S02]  /*0210*/  DMUL R14, R10, R10 ;  /* 0x0000000a0a0e7228 */ /* 0x004fc40000000000 */
[----:B---3--:R-:W-:-:S08]  /*0220*/  DMUL R16, R12, R12 ;  /* 0x0000000c0c107228 */ /* 0x008fd00000000000 */
[----:B------:R-:W-:-:S08]  /*0230*/  DADD R2, R14, R16 ;  /* 0x000000000e027229 */ /* 0x000fd00000000010 */
[----:B------:R-:W-:-:S14]  /*0240*/  DSETP.GTU.AND P0, PT, R2, R8, PT ;  /* 0x000000080200722a */ /* 0x000fdc0003f0c000 */
[----:B------:R-:W-:Y:S05]  /*0250*/  @P0 BRA `(.L_x_1) ;  /* 0x00000000005c0947 */ /* 0x000fea0003800000 */
[----:B------:R-:W0:Y:S01]  /*0260*/  LDC R4, c[0x0][0x3a0] ;  /* 0x0000e800ff047b82 */ /* 0x000e220000000800 */
[----:B------:R-:W-:Y:S01]  /*0270*/  BSSY.RECONVERGENT B1, `(.L_x_2) ;  /* 0x0000013000017945 */ /* 0x000fe20003800200 */
[----:B------:R-:W-:Y:S01]  /*0280*/  IMAD.MOV.U32 R18, RZ, RZ, R14 ;  /* 0x000000ffff127224 */ /* 0x000fe200078e000e */
[----:B------:R-:W-:Y:S01]  /*0290*/  MOV R7, RZ ;  /* 0x000000ff00077202 */ /* 0x000fe20000000f00 */
[----:B------:R-:W-:Y:S02]  /*02a0*/  IMAD.MOV.U32 R19, RZ, RZ, R15 ;  /* 0x000000ffff137224 */ /* 0x000fe400078e000f */
[----:B------:R-:W-:Y:S02]  /*02b0*/  IMAD.MOV.U32 R14, RZ, RZ, R12 ;  /* 0x000000ffff0e7224 */ /* 0x000fe400078e000c */
[----:B------:R-:W-:Y:S02]  /*02c0*/  IMAD.MOV.U32 R15, RZ, RZ, R13 ;  /* 0x000000ffff0f7224 */ /* 0x000fe400078e000d */
[----:B------:R-:W-:-:S02]  /*02d0*/  IMAD.MOV.U32 R20, RZ, RZ, R10 ;  /* 0x000000ffff147224 */ /* 0x000fc400078e000a */
[----:B------:R-:W-:-:S07]  /*02e0*/  IMAD.MOV.U32 R21, RZ, RZ, R11 ;  /* 0x000000ffff157224 */ /* 0x000fce00078e000b */
.L_x_3:
[----:B------:R-:W-:Y:S01]  /*02f0*/  DADD R16, -R16, R18 ;  /* 0x0000000010107229 */ /* 0x000fe20000000112 */
[----:B------:R-:W-:Y:S01]  /*0300*/  VIADD R7, R7, 0x1 ;  /* 0x0000000107077836 */ /* 0x000fe20000000000 */
[----:B------:R-:W-:-:S04]  /*0310*/  DADD R2, R20, R20 ;  /* 0x0000000014027229 */ /* 0x000fc80000000014 */
[----:B0-----:R-:W-:Y:S02]  /*0320*/  ISETP.GT.U32.AND P0, PT, R7, R4, PT ;  /* 0x000000040700720c */ /* 0x001fe40003f04070 */
[----:B------:R-:W-:Y:S02]  /*0330*/  DADD R20, R10, R16 ;  /* 0x000000000a147229 */ /* 0x000fe40000000010 */
[----:B------:R-:W-:-:S06]  /*0340*/  DFMA R14, R2, R14, R12 ;  /* 0x0000000e020e722b */ /* 0x000fcc000000000c */
[----:B------:R-:W-:Y:S02]  /*0350*/  DMUL R18, R20, R20 ;  /* 0x0000001414127228 */ /* 0x000fe40000000000 */
[----:B------:R-:W-:-:S08]  /*0360*/  DMUL R16, R14, R14 ;  /* 0x0000000e0e107228 */ /* 0x000fd00000000000 */
[----:B------:R-:W-:-:S08]  /*0370*/  DADD R2, R18, R16 ;  /* 0x0000000012027229 */ /* 0x000fd00000000010 */
[----:B------:R-:W-:-:S14]  /*0380*/  DSETP.LE.AND P1, PT, R2, R8, PT ;  /* 0x000000080200722a */ /* 0x000fdc0003f23000 */
[----:B------:R-:W-:Y:S05]  /*0390*/  @!P0 BRA P1, `(.L_x_3) ;  /* 0xfffffffc00d48947 */ /* 0x000fea000083ffff */
[----:B------:R-:W-:Y:S05]  /*03a0*/  BSYNC.RECONVERGENT B1 ;  /* 0x0000000000017941 */ /* 0x000fea0003800200 */
.L_x_2:
[----:B------:R-:W0:Y:S02]  /*03b0*/  I2F.F64.U32 R4, R7 ;  /* 0x0000000700047312 */ /* 0x000e240000201800 */
[----:B0-----:R-:W-:-:S11]  /*03c0*/  DADD R4, R4, 1 ;  /* 0x3ff0000004047429 */ /* 0x001fd60000000000 */
.L_x_1:
[----:B------:R-:W-:Y:S05]  /*03d0*/  BSYNC.RECONVERGENT B0 ;  /* 0x0000000000007941 */ /* 0x000fea0003800200 */
.L_x_0:
[----:B------:R-:W-:Y:S01]  /*03e0*/  DSETP.GEU.AND P0, PT, R2, R8, PT ;  /* 0x000000080200722a */ /* 0x000fe20003f0e000 */
[----:B------:R-:W-:-:S13]  /*03f0*/  BSSY.RECONVERGENT B0, `(.L_x_4) ;  /* 0x00001e1000007945 */ /* 0x000fda0003800200 */
[----:B------:R-:W-:Y:S05]  /*0400*/  @P0 BRA `(.L_x_5) ;  /* 0x0000000c00bc0947 */ /* 0x000fea0003800000 */
[----:B------:R-:W-:Y:S01]  /*0410*/  ISETP.GT.AND P0, PT, R9, 0xfffff, PT ;  /* 0x000fffff0900780c */ /* 0x000fe20003f04270 */
[----:B------:R-:W-:Y:S01]  /*0420*/  IMAD.MOV.U32 R7, RZ, RZ, R8 ;  /* 0x000000ffff077224 */ /* 0x000fe200078e0008 */
[----:B------:R-:W-:-:S11]  /*0430*/  MOV R3, R9 ;  /* 0x0000000900037202 */ /* 0x000fd60000000f00 */
[----:B------:R-:W-:-:S10]  /*0440*/  @!P0 DMUL R8, R8, 1.80143985094819840000e+16 ;  /* 0x4350000008088828 */ /* 0x000fd40000000000 */
[----:B------:R-:W-:Y:S01]  /*0450*/  @!P0 IMAD.MOV.U32 R3, RZ, RZ, R9 ;  /* 0x000000ffff038224 */ /* 0x000fe200078e0009 */
[----:B------:R-:W-:-:S03]  /*0460*/  @!P0 MOV R7, R8 ;  /* 0x0000000800078202 */ /* 0x000fc60000000f00 */
[----:B------:R-:W-:-:S05]  /*0470*/  VIADD R2, R3, 0xffffffff ;  /* 0xffffffff03027836 */ /* 0x000fca0000000000 */
[----:B------:R-:W-:Y:S01]  /*0480*/  ISETP.GT.U32.AND P1, PT, R2, 0x7feffffe, PT ;  /* 0x7feffffe0200780c */ /* 0x000fe20003f24070 */
[----:B------:R-:W-:Y:S02]  /*0490*/  IMAD.MOV.U32 R2, RZ, RZ, -0x3ff ;  /* 0xfffffc01ff027424 */ /* 0x000fe400078e00ff */
[----:B------:R-:W-:-:S10]  /*04a0*/  @!P0 IMAD.MOV.U32 R2, RZ, RZ, -0x435 ;  /* 0xfffffbcbff028424 */ /* 0x000fd400078e00ff */
[----:B------:R-:W-:Y:S05]  /*04b0*/  @P1 BRA `(.L_x_6) ;  /* 0x0000000400041947 */ /* 0x000fea0003800000 */
[----:B------:R-:W-:Y:S01]  /*04c0*/  LOP3.LUT R8, R3, 0xfffff, RZ, 0xc0, !PT ;  /* 0x000fffff03087812 */ /* 0x000fe200078ec0ff */
[----:B------:R-:W-:Y:S01]  /*04d0*/  IMAD.MOV.U32 R10, RZ, RZ, RZ ;  /* 0x000000ffff0a7224 */ /* 0x000fe200078e00ff */
[----:B------:R-:W-:Y:S01]  /*04e0*/  MOV R19, 0x3ed0ee25 ;  /* 0x3ed0ee2500137802 */ /* 0x000fe20000000f00 */
[----:B------:R-:W-:Y:S01]  /*04f0*/  IMAD.MOV.U32 R18, RZ, RZ, -0x748574fc ;  /* 0x8b7a8b04ff127424 */ /* 0x000fe200078e00ff */
[----:B------:R-:W-:Y:S01]  /*0500*/  LOP3.LUT R9, R8, 0x3ff00000, RZ, 0xfc, !PT ;  /* 0x3ff0000008097812 */ /* 0x000fe200078efcff */
[----:B------:R-:W-:Y:S01]  /*0510*/  IMAD.MOV.U32 R8, RZ, RZ, R7 ;  /* 0x000000ffff087224 */ /* 0x000fe200078e0007 */
[----:B------:R-:W-:Y:S01]  /*0520*/  UMOV UR6, 0x3ae80f1e ;  /* 0x3ae80f1e00067882 */ /* 0x000fe20000000000 */
[----:B------:R-:W-:Y:S01]  /*0530*/  UMOV UR7, 0x3eb1380b ;  /* 0x3eb1380b00077882 */ /* 0x000fe20000000000 */
[----:B------:R-:W-:Y:S01]  /*0540*/  ISETP.GE.U32.AND P0, PT, R9, 0x3ff6a09f, PT ;  /* 0x3ff6a09f0900780c */ /* 0x000fe20003f06070 */
[----:B------:R-:W-:Y:S01]  /*0550*/  IMAD.MOV.U32 R21, RZ, RZ, 0x43300000 ;  /* 0x43300000ff157424 */ /* 0x000fe200078e00ff */
[----:B------:R-:W-:Y:S01]  /*0560*/  LEA.HI R20, R3, R2, RZ, 0xc ;  /* 0x0000000203147211 */ /* 0x000fe200078f60ff */
[----:B------:R-:W-:Y:S01]  /*0570*/  UMOV UR8, 0x80000000 ;  /* 0x8000000000087882 */ /* 0x000fe20000000000 */
[----:B------:R-:W-:-:S09]  /*0580*/  UMOV UR9, 0x43300000 ;  /* 0x4330000000097882 */ /* 0x000fd20000000000 */
[----:B------:R-:W-:Y:S02]  /*0590*/  @P0 VIADD R7, R9, 0xfff00000 ;  /* 0xfff0000009070836 */ /* 0x000fe40000000000 */
[----:B------:R-:W-:Y:S02]  /*05a0*/  @P0 VIADD R20, R20, 0x1 ;  /* 0x0000000114140836 */ /* 0x000fe40000000000 */
[----:B------:R-:W-:-:S03]  /*05b0*/  @P0 IMAD.MOV.U32 R9, RZ, RZ, R7 ;  /* 0x000000ffff090224 */ /* 0x000fc600078e0007 */
[----:B------:R-:W-:-:S03]  /*05c0*/  LOP3.LUT R20, R20, 0x80000000, RZ, 0x3c, !PT ;  /* 0x8000000014147812 */ /* 0x000fc600078e3cff */
[C---:B------:R-:W-:Y:S02]  /*05d0*/  DADD R16, R8.reuse, 1 ;  /* 0x3ff0000008107429 */ /* 0x040fe40000000000 */
[----:B------:R-:W-:-:S04]  /*05e0*/  DADD R8, R8, -1 ;  /* 0xbff0000008087429 */ /* 0x000fc80000000000 */
[----:B------:R-:W0:Y:S02]  /*05f0*/  MUFU.RCP64H R11, R17 ;  /* 0x00000011000b7308 */ /* 0x000e240000001800 */
[----:B0-----:R-:W-:-:S08]  /*0600*/  DFMA R12, -R16, R10, 1 ;  /* 0x3ff00000100c742b */ /* 0x001fd0000000010a */
[----:B------:R-:W-:-:S08]  /*0610*/  DFMA R12, R12, R12, R12 ;  /* 0x0000000c0c0c722b */ /* 0x000fd0000000000c */
[----:B------:R-:W-:-:S08]  /*0620*/  DFMA R10, R10, R12, R10 ;  /* 0x0000000c0a0a722b */ /* 0x000fd0000000000a */
[----:B------:R-:W-:-:S08]  /*0630*/  DMUL R12, R8, R10 ;  /* 0x0000000a080c7228 */ /* 0x000fd00000000000 */
[----:B------:R-:W-:-:S08]  /*0640*/  DFMA R12, R8, R10, R12 ;  /* 0x0000000a080c722b */ /* 0x000fd0000000000c */
[----:B------:R-:W-:Y:S02]  /*0650*/  DMUL R14, R12, R12 ;  /* 0x0000000c0c0e7228 */ /* 0x000fe40000000000 */
[----:B------:R-:W-:-:S06]  /*0660*/  DADD R2, R8, -R12 ;  /* 0x0000000008027229 */ /* 0x000fcc000000080c */
[----:B------:R-:W-:Y:S01]  /*0670*/  DFMA R16, R14, UR6, R18 ;  /* 0x000000060e107c2b */ /* 0x000fe20008000012 */
[----:B------:R-:W-:Y:S01]  /*0680*/  UMOV UR6, 0x9f02676f ;  /* 0x9f02676f00067882 */ /* 0x000fe20000000000 */
[----:B------:R-:W-:Y:S01]  /*0690*/  UMOV UR7, 0x3ef3b266 ;  /* 0x3ef3b26600077882 */ /* 0x000fe20000000000 */
[----:B------:R-:W-:Y:S02]  /*06a0*/  DADD R18, R2, R2 ;  /* 0x0000000002127229 */ /* 0x000fe40000000002 */
[----:B------:R-:W-:Y:S01]  /*06b0*/  DADD R2, R20, -UR8 ;  /* 0x8000000814027e29 */ /* 0x000fe20008000000 */
[----:B------:R-:W-:Y:S01]  /*06c0*/  UMOV UR8, 0xfefa39ef ;  /* 0xfefa39ef00087882 */ /* 0x000fe20000000000 */
[----:B------:R-:W-:Y:S01]  /*06d0*/  UMOV UR9, 0x3fe62e42 ;  /* 0x3fe62e4200097882 */ /* 0x000fe20000000000 */
[----:B------:R-:W-:Y:S01]  /*06e0*/  DFMA R16, R14, R16, UR6 ;  /* 0x000000060e107e2b */ /* 0x000fe20008000010 */
[----:B------:R-:W-:Y:S01]  /*06f0*/  UMOV UR6, 0xa9ab0956 ;  /* 0xa9ab095600067882 */ /* 0x000fe20000000000 */
[----:B------:R-:W-:Y:S01]  /*0700*/  UMOV UR7, 0x3f1745cb ;  /* 0x3f1745cb00077882 */ /* 0x000fe20000000000 */
[----:B------:R-:W-:-:S02]  /*0710*/  DFMA R18, R8, -R12, R18 ;  /* 0x8000000c0812722b */ /* 0x000fc40000000012 */
[----:B------:R-:W-:-:S03]  /*0720*/  DFMA R8, R2, UR8, R12 ;  /* 0x0000000802087c2b */ /* 0x000fc6000800000c */
[----:B------:R-:W-:Y:S01]  /*0730*/  DFMA R16, R14, R16, UR6 ;  /* 0x000000060e107e2b */ /* 0x000fe20008000010 */
[----:B------:R-:W-:Y:S01]  /*0740*/  UMOV UR6, 0x2d1b5154 ;  /* 0x2d1b515400067882 */ /* 0x000fe20000000000 */
[----:B------:R-:W-:Y:S01]  /*0750*/  UMOV UR7, 0x3f3c71c7 ;  /* 0x3f3c71c700077882 */ /* 0x000fe20000000000 */
[----:B------:R-:W-:-:S05]  /*0760*/  DMUL R18, R10, R18 ;  /* 0x000000120a127228 */ /* 0x000fca0000000000 */
[----:B------:R-:W-:Y:S01]  /*0770*/  DFMA R16, R14, R16, UR6 ;  /* 0x000000060e107e2b */ /* 0x000fe20008000010 */
[----:B------:R-:W-:Y:S01]  /*0780*/  UMOV UR6, 0x923be72d ;  /* 0x923be72d00067882 */ /* 0x000fe20000000000 */
[----:B------:R-:W-:-:S06]  /*0790*/  UMOV UR7, 0x3f624924 ;  /* 0x3f62492400077882 */ /* 0x000fcc0000000000 */
        /* <DEDUP_REMOVED lines=8> */
[----:B------:R-:W-:Y:S02]  /*0820*/  UMOV UR7, 0x3fe62e42 ;  /* 0x3fe62e4200077882 */ /* 0x000fe40000000000 */
[----:B------:R-:W-:Y:S01]  /*0830*/  DFMA R20, R2, -UR6, R8 ;  /* 0x8000000602147c2b */ /* 0x000fe20008000008 */
[----:B------:R-:W-:Y:S01]  /*0840*/  UMOV UR6, 0x3b39803f ;  /* 0x3b39803f00067882 */ /* 0x000fe20000000000 */
[----:B------:R-:W-:Y:S02]  /*0850*/  UMOV UR7, 0x3c7abc9e ;  /* 0x3c7abc9e00077882 */ /* 0x000fe40000000000 */
[----:B------:R-:W-:-:S04]  /*0860*/  DMUL R16, R14, R16 ;  /* 0x000000100e107228 */ /* 0x000fc80000000000 */
[----:B------:R-:W-:-:S04]  /*0870*/  DADD R20, -R12, R20 ;  /* 0x000000000c147229 */ /* 0x000fc80000000114 */
[----:B------:R-:W-:-:S08]  /*0880*/  DFMA R16, R12, R16, R18 ;  /* 0x000000100c10722b */ /* 0x000fd00000000012 */
[----:B------:R-:W-:-:S08]  /*0890*/  DADD R16, R16, -R20 ;  /* 0x0000000010107229 */ /* 0x000fd00000000814 */
[----:B------:R-:W-:-:S08]  /*08a0*/  DFMA R16, R2, UR6, R16 ;  /* 0x0000000602107c2b */ /* 0x000fd00008000010 */
[----:B------:R-:W-:Y:S01]  /*08b0*/  DADD R8, R8, R16 ;  /* 0x0000000008087229 */ /* 0x000fe20000000010 */
[----:B------:R-:W-:Y:S10]  /*08c0*/  BRA `(.L_x_7) ;  /* 0x0000000000187947 */ /* 0x000ff40003800000 */
.L_x_6:
[----:B------:R-:W-:Y:S01]  /*08d0*/  IMAD.MOV.U32 R2, RZ, RZ, 0x0 ;  /* 0x00000000ff027424 */ /* 0x000fe200078e00ff */
[----:B------:R-:W-:Y:S01]  /*08e0*/  LOP3.LUT P0, RZ, R9, 0x7fffffff, RZ, 0xc0, !PT ;  /* 0x7fffffff09ff7812 */ /* 0x000fe2000780c0ff */
[----:B------:R-:W-:-:S06]  /*08f0*/  IMAD.MOV.U32 R3, RZ, RZ, 0x7ff00000 ;  /* 0x7ff00000ff037424 */ /* 0x000fcc00078e00ff */
[----:B------:R-:W-:-:S10]  /*0900*/  DFMA R2, R8, R2, +INF ;  /* 0x7ff000000802742b */ /* 0x000fd40000000002 */
[----:B------:R-:W-:Y:S02]  /*0910*/  FSEL R8, R2, RZ, P0 ;  /* 0x000000ff02087208 */ /* 0x000fe40000000000 */
[----:B------:R-:W-:-:S07]  /*0920*/  FSEL R9, R3, -QNAN , P0 ;  /* 0xfff0000003097808 */ /* 0x000fce0000000000 */
.L_x_7:
[----:B------:R-:W-:Y:S01]  /*0930*/  DMUL R8, R8, 0.5 ;  /* 0x3fe0000008087828 */ /* 0x000fe20000000000 */
[----:B------:R-:W-:Y:S09]  /*0940*/  BSSY.RECONVERGENT B1, `(.L_x_8) ;  /* 0x0000053000017945 */ /* 0x000ff20003800200 */
[----:B------:R-:W-:Y:S01]  /*0950*/  ISETP.GT.AND P0, PT, R9, 0xfffff, PT ;  /* 0x000fffff0900780c */ /* 0x000fe20003f04270 */
[----:B------:R-:W-:Y:S01]  /*0960*/  IMAD.MOV.U32 R10, RZ, RZ, R8 ;  /* 0x000000ffff0a7224 */ /* 0x000fe200078e0008 */
[----:B------:R-:W-:Y:S01]  /*0970*/  MOV R11, R9 ;  /* 0x00000009000b7202 */ /* 0x000fe20000000f00 */
[----:B------:R-:W-:-:S10]  /*0980*/  IMAD.MOV.U32 R3, RZ, RZ, R9 ;  /* 0x000000ffff037224 */ /* 0x000fd400078e0009 */
        /* <DEDUP_REMOVED lines=10> */
[----:B------:R-:W-:Y:S01]  /*0a30*/  UMOV UR6, 0x3ae80f1e ;  /* 0x3ae80f1e00067882 */ /* 0x000fe20000000000 */
[----:B------:R-:W-:Y:S01]  /*0a40*/  IMAD.MOV.U32 R18, RZ, RZ, -0x748574fc ;  /* 0x8b7a8b04ff127424 */ /* 0x000fe200078e00ff */
[----:B------:R-:W-:Y:S01]  /*0a50*/  LOP3.LUT R9, R7, 0x3ff00000, RZ, 0xfc, !PT ;  /* 0x3ff0000007097812 */ /* 0x000fe200078efcff */
[----:B------:R-:W-:Y:S01]  /*0a60*/  IMAD.MOV.U32 R19, RZ, RZ, 0x3ed0ee25 ;  /* 0x3ed0ee25ff137424 */ /* 0x000fe200078e00ff */
[----:B------:R-:W-:Y:S01]  /*0a70*/  UMOV UR7, 0x3eb1380b ;  /* 0x3eb1380b00077882 */ /* 0x000fe20000000000 */
[----:B------:R-:W-:Y:S01]  /*0a80*/  LEA.HI R20, R3, R2, RZ, 0xc ;  /* 0x0000000203147211 */ /* 0x000fe200078f60ff */
[----:B------:R-:W-:Y:S01]  /*0a90*/  IMAD.MOV.U32 R21, RZ, RZ, 0x43300000 ;  /* 0x43300000ff157424 */ /* 0x000fe200078e00ff */
[----:B------:R-:W-:Y:S01]  /*0aa0*/  ISETP.GE.U32.AND P0, PT, R9, 0x3ff6a09f, PT ;  /* 0x3ff6a09f0900780c */ /* 0x000fe20003f06070 */
[----:B------:R-:W-:Y:S01]  /*0ab0*/  UMOV UR8, 0x80000000 ;  /* 0x8000000000087882 */ /* 0x000fe20000000000 */
[----:B------:R-:W-:-:S11]  /*0ac0*/  UMOV UR9, 0x43300000 ;  /* 0x4330000000097882 */ /* 0x000fd60000000000 */
[----:B------:R-:W-:Y:S01]  /*0ad0*/  @P0 VIADD R7, R9, 0xfff00000 ;  /* 0xfff0000009070836 */ /* 0x000fe20000000000 */
[----:B------:R-:W-:-:S03]  /*0ae0*/  @P0 IADD3 R20, PT, PT, R20, 0x1, RZ ;  /* 0x0000000114140810 */ /* 0x000fc60007ffe0ff */
[----:B------:R-:W-:Y:S01]  /*0af0*/  @P0 IMAD.MOV.U32 R9, RZ, RZ, R7 ;  /* 0x000000ffff090224 */ /* 0x000fe200078e0007 */
[----:B------:R-:W-:-:S05]  /*0b00*/  LOP3.LUT R20, R20, 0x80000000, RZ, 0x3c, !PT ;  /* 0x8000000014147812 */ /* 0x000fca00078e3cff */
        /* <DEDUP_REMOVED lines=48> */
.L_x_9:
[----:B------:R-:W-:Y:S01]  /*0e10*/  IMAD.MOV.U32 R2, RZ, RZ, 0x0 ;  /* 0x00000000ff027424 */ /* 0x000fe200078e00ff */
[----:B------:R-:W-:Y:S01]  /*0e20*/  LOP3.LUT P0, RZ, R11, 0x7fffffff, RZ, 0xc0, !PT ;  /* 0x7fffffff0bff7812 */ /* 0x000fe2000780c0ff */
[----:B------:R-:W-:-:S06]  /*0e30*/  IMAD.MOV.U32 R3, RZ, RZ, 0x7ff00000 ;  /* 0x7ff00000ff037424 */ /* 0x000fcc00078e00ff */
[----:B------:R-:W-:-:S10]  /*0e40*/  DFMA R2, R10, R2, +INF ;  /* 0x7ff000000a02742b */ /* 0x000fd40000000002 */
[----:B------:R-:W-:Y:S02]  /*0e50*/  FSEL R8, R2, RZ, P0 ;  /* 0x000000ff02087208 */ /* 0x000fe40000000000 */
[----:B------:R-:W-:-:S07]  /*0e60*/  FSEL R9, R3, -QNAN , P0 ;  /* 0xfff0000003097808 */ /* 0x000fce0000000000 */
.L_x_10:
[----:B------:R-:W-:Y:S05]  /*0e70*/  BSYNC.RECONVERGENT B1 ;  /* 0x0000000000017941 */ /* 0x000fea0003800200 */
.L_x_8:
[----:B------:R-:W0:Y:S01]  /*0e80*/  MUFU.RCP64H R3, 2 ;  /* 0x4000000000037908 */ /* 0x000e220000001800 */
[----:B------:R-:W-:Y:S01]  /*0e90*/  IMAD.MOV.U32 R10, RZ, RZ, 0x0 ;  /* 0x00000000ff0a7424 */ /* 0x000fe200078e00ff */
[----:B------:R-:W-:Y:S01]  /*0ea0*/  MOV R2, RZ ;  /* 0x000000ff00027202 */ /* 0x000fe20000000f00 */
[----:B------:R-:W-:Y:S01]  /*0eb0*/  IMAD.MOV.U32 R11, RZ, RZ, 0x40000000 ;  /* 0x40000000ff0b7424 */ /* 0x000fe200078e00ff */
[----:B------:R-:W-:Y:S01]  /*0ec0*/  UMOV UR6, 0x3ae80f1e ;  /* 0x3ae80f1e00067882 */ /* 0x000fe20000000000 */
[----:B------:R-:W-:Y:S01]  /*0ed0*/  IMAD.MOV.U32 R14, RZ, RZ, -0x748574fc ;  /* 0x8b7a8b04ff0e7424 */ /* 0x000fe200078e00ff */
[----:B------:R-:W-:Y:S01]  /*0ee0*/  UMOV UR7, 0x3eb1380b ;  /* 0x3eb1380b00077882 */ /* 0x000fe20000000000 */
[----:B------:R-:W-:Y:S01]  /*0ef0*/  IMAD.MOV.U32 R15, RZ, RZ, 0x3ed0ee25 ;  /* 0x3ed0ee25ff0f7424 */ /* 0x000fe200078e00ff */
[----:B------:R-:W-:Y:S01]  /*0f00*/  UMOV UR8, 0x55555554 ;  /* 0x5555555400087882 */ /* 0x000fe20000000000 */
[----:B------:R-:W-:Y:S01]  /*0f10*/  IMAD.MOV.U32 R20, RZ, RZ, -0x105c611 ;  /* 0xfefa39efff147424 */ /* 0x000fe200078e00ff */
[----:B------:R-:W-:Y:S01]  /*0f20*/  UMOV UR9, 0x3fb55555 ;  /* 0x3fb5555500097882 */ /* 0x000fe20000000000 */
[----:B------:R-:W-:Y:S01]  /*0f30*/  IMAD.MOV.U32 R21, RZ, RZ, 0x3fe62e42 ;  /* 0x3fe62e42ff157424 */ /* 0x000fe200078e00ff */
[----:B------:R-:W-:Y:S01]  /*0f40*/  FSETP.GEU.AND P1, PT, |R9|, 6.5827683646048100446e-37, PT ;  /* 0x036000000900780b */ /* 0x000fe20003f2e200 */
[----:B------:R-:W-:Y:S01]  /*0f50*/  BSSY.RECONVERGENT B1, `(.L_x_11) ;  /* 0x0000039000017945 */ /* 0x000fe20003800200 */
[----:B0-----:R-:W-:-:S08]  /*0f60*/  DFMA R10, R2, -R10, 1 ;  /* 0x3ff00000020a742b */ /* 0x001fd0000000080a */
[----:B------:R-:W-:-:S08]  /*0f70*/  DFMA R10, R10, R10, R10 ;  /* 0x0000000a0a0a722b */ /* 0x000fd0000000000a */
[----:B------:R-:W-:-:S08]  /*0f80*/  DFMA R2, R2, R10, R2 ;  /* 0x0000000a0202722b */ /* 0x000fd00000000002 */
[----:B------:R-:W-:-:S08]  /*0f90*/  DMUL R10, RZ, R2 ;  /* 0x00000002ff0a7228 */ /* 0x000fd00000000000 */
[----:B------:R-:W-:-:S08]  /*0fa0*/  DFMA R10, RZ, R2, R10 ;  /* 0x00000002ff0a722b */ /* 0x000fd0000000000a */
[----:B------:R-:W-:Y:S02]  /*0fb0*/  DMUL R12, R10, R10 ;  /* 0x0000000a0a0c7228 */ /* 0x000fe40000000000 */
[----:B------:R-:W-:-:S06]  /*0fc0*/  DADD R16, RZ, -R10 ;  /* 0x00000000ff107229 */ /* 0x000fcc000000080a */
[----:B------:R-:W-:Y:S01]  /*0fd0*/  DFMA R14, R12, UR6, R14 ;  /* 0x000000060c0e7c2b */ /* 0x000fe2000800000e */
[----:B------:R-:W-:Y:S01]  /*0fe0*/  UMOV UR6, 0x9f02676f ;  /* 0x9f02676f00067882 */ /* 0x000fe20000000000 */
[----:B------:R-:W-:Y:S01]  /*0ff0*/  UMOV UR7, 0x3ef3b266 ;  /* 0x3ef3b26600077882 */ /* 0x000fe20000000000 */
[----:B------:R-:W-:-:S05]  /*1000*/  DADD R18, R16, R16 ;  /* 0x0000000010127229 */ /* 0x000fca0000000010 */
[----:B------:R-:W-:Y:S01]  /*1010*/  DFMA R14, R12, R14, UR6 ;  /* 0x000000060c0e7e2b */ /* 0x000fe2000800000e */
[----:B------:R-:W-:Y:S01]  /*1020*/  UMOV UR6, 0xa9ab0956 ;  /* 0xa9ab095600067882 */ /* 0x000fe20000000000 */
[----:B------:R-:W-:Y:S01]  /*1030*/  UMOV UR7, 0x3f1745cb ;  /* 0x3f1745cb00077882 */ /* 0x000fe20000000000 */
[----:B------:R-:W-:-:S05]  /*1040*/  DFMA R18, RZ, -R10, R18 ;  /* 0x8000000aff12722b */ /* 0x000fca0000000012 */
[----:B------:R-:W-:Y:S01]  /*1050*/  DFMA R14, R12, R14, UR6 ;  /* 0x000000060c0e7e2b */ /* 0x000fe2000800000e */
[----:B------:R-:W-:Y:S01]  /*1060*/  UMOV UR6, 0x2d1b5154 ;  /* 0x2d1b515400067882 */ /* 0x000fe20000000000 */
[----:B------:R-:W-:Y:S01]  /*1070*/  UMOV UR7, 0x3f3c71c7 ;  /* 0x3f3c71c700077882 */ /* 0x000fe20000000000 */
[----:B------:R-:W-:Y:S01]  /*1080*/  DMUL R18, R2, R18 ;  /* 0x0000001202127228 */ /* 0x000fe20000000000 */
[----:B------:R-:W-:Y:S01]  /*1090*/  IMAD.MOV.U32 R2, RZ, RZ, 0x3b39803f ;  /* 0x3b39803fff027424 */ /* 0x000fe200078e00ff */
[----:B------:R-:W-:-:S03]  /*10a0*/  MOV R3, 0x3c7abc9e ;  /* 0x3c7abc9e00037802 */ /* 0x000fc60000000f00 */
        /* <DEDUP_REMOVED lines=9> */
[----:B------:R-:W-:-:S04]  /*1140*/  DFMA R14, R20, UR6, R10 ;  /* 0x00000006140e7c2b */ /* 0x000fc8000800000a */
[----:B------:R-:W-:-:S04]  /*1150*/  DFMA R16, R12, R16, UR8 ;  /* 0x000000080c107e2b */ /* 0x000fc80008000010 */
[----:B------:R-:W-:-:S04]  /*1160*/  DFMA R20, -R20, 1, R14 ;  /* 0x3ff000001414782b */ /* 0x000fc8000000010e */
[----:B------:R-:W-:-:S04]  /*1170*/  DMUL R16, R12, R16 ;  /* 0x000000100c107228 */ /* 0x000fc80000000000 */
[----:B------:R-:W-:-:S04]  /*1180*/  DADD R20, -R10, R20 ;  /* 0x000000000a147229 */ /* 0x000fc80000000114 */
[----:B------:R-:W-:-:S08]  /*1190*/  DFMA R16, R10, R16, R18 ;  /* 0x000000100a10722b */ /* 0x000fd00000000012 */
[----:B------:R-:W-:-:S08]  /*11a0*/  DADD R16, R16, -R20 ;  /* 0x0000000010107229 */ /* 0x000fd00000000814 */
[----:B------:R-:W-:Y:S01]  /*11b0*/  DFMA R16, R2, UR6, R16 ;  /* 0x0000000602107c2b */ /* 0x000fe20008000010 */
[----:B------:R-:W-:-:S07]  /*11c0*/  IMAD.MOV.U32 R2, RZ, RZ, 0x1 ;  /* 0x00000001ff027424 */ /* 0x000fce00078e00ff */
[----:B------:R-:W-:-:S06]  /*11d0*/  DADD R14, R14, R16 ;  /* 0x000000000e0e7229 */ /* 0x000fcc0000000010 */
[----:B------:R-:W0:Y:S02]  /*11e0*/  MUFU.RCP64H R3, R15 ;  /* 0x0000000f00037308 */ /* 0x000e240000001800 */
[----:B0-----:R-:W-:-:S08]  /*11f0*/  DFMA R10, -R14, R2, 1 ;  /* 0x3ff000000e0a742b */ /* 0x001fd00000000102 */
[----:B------:R-:W-:-:S08]  /*1200*/  DFMA R10, R10, R10, R10 ;  /* 0x0000000a0a0a722b */ /* 0x000fd0000000000a */
[----:B------:R-:W-:-:S08]  /*1210*/  DFMA R10, R2, R10, R2 ;  /* 0x0000000a020a722b */ /* 0x000fd00000000002 */
[----:B------:R-:W-:-:S08]  /*1220*/  DFMA R2, -R14, R10, 1 ;  /* 0x3ff000000e02742b */ /* 0x000fd0000000010a */
[----:B------:R-:W-:-:S08]  /*1230*/  DFMA R2, R10, R2, R10 ;  /* 0x000000020a02722b */ /* 0x000fd0000000000a */
[----:B------:R-:W-:-:S08]  /*1240*/  DMUL R10, R2, R8 ;  /* 0x00000008020a7228 */ /* 0x000fd00000000000 */
[----:B------:R-:W-:-:S08]  /*1250*/  DFMA R12, -R14, R10, R8 ;  /* 0x0000000a0e0c722b */ /* 0x000fd00000000108 */
[----:B------:R-:W-:-:S10]  /*1260*/  DFMA R2, R2, R12, R10 ;  /* 0x0000000c0202722b */ /* 0x000fd4000000000a */
[----:B------:R-:W-:-:S05]  /*1270*/  FFMA R7, RZ, R15, R3 ;  /* 0x0000000fff077223 */ /* 0x000fca0000000003 */
[----:B------:R-:W-:-:S13]  /*1280*/  FSETP.GT.AND P0, PT, |R7|, 1.469367938527859385e-39, PT ;  /* 0x001000000700780b */ /* 0x000fda0003f04200 */
[----:B------:R-:W-:Y:S05]  /*1290*/  @P0 BRA P1, `(.L_x_12) ;  /* 0x0000000000100947 */ /* 0x000fea0000800000 */
[----:B------:R-:W-:Y:S01]  /*12a0*/  IMAD.MOV.U32 R10, RZ, RZ, R14 ;  /* 0x000000ffff0a7224 */ /* 0x000fe200078e000e */
[----:B------:R-:W-:Y:S01]  /*12b0*/  MOV R14, 0x12e0 ;  /* 0x000012e0000e7802 */ /* 0x000fe20000000f00 */
[----:B------:R-:W-:-:S07]  /*12c0*/  IMAD.MOV.U32 R11, RZ, RZ, R15 ;  /* 0x000000ffff0b7224 */ /* 0x000fce00078e000f */
[----:B------:R-:W-:Y:S05]  /*12d0*/  CALL.REL.NOINC `($__internal_0_$__cuda_sm20_div_rn_f64_full) ;  /* 0x0000001400347944 */ /* 0x000fea0003c00000 */
.L_x_12:
[----:B------:R-:W-:Y:S05]  /*12e0*/  BSYNC.RECONVERGENT B1 ;  /* 0x0000000000017941 */ /* 0x000fea0003800200 */
.L_x_11:
[----:B------:R-:W-:Y:S05]  /*12f0*/  BRA `(.L_x_13) ;  /* 0x0000000c00c07947 */ /* 0x000fea0003800000 */
.L_x_5:
[----:B------:R-:W-:Y:S01]  /*1300*/  ISETP.GT.AND P0, PT, R3, 0xfffff, PT ;  /* 0x000fffff0300780c */ /* 0x000fe20003f04270 */
[----:B------:R-:W-:Y:S01]  /*1310*/  IMAD.MOV.U32 R8, RZ, RZ, R3 ;  /* 0x000000ffff087224 */ /* 0x000fe200078e0003 */
[----:B------:R-:W-:Y:S01]  /*1320*/  BSSY.RECONVERGENT B1, `(.L_x_14) ;  /* 0x0000051000017945 */ /* 0x000fe20003800200 */
[----:B------:R-:W-:-:S10]  /*1330*/  IMAD.MOV.U32 R9, RZ, RZ, R2 ;  /* 0x000000ffff097224 */ /* 0x000fd400078e0002 */
[----:B------:R-:W-:-:S10]  /*1340*/  @!P0 DMUL R2, R2, 1.80143985094819840000e+16 ;  /* 0x4350000002028828 */ /* 0x000fd40000000000 */
[----:B------:R-:W-:Y:S01]  /*1350*/  @!P0 MOV R8, R3 ;  /* 0x0000000300088202 */ /* 0x000fe20000000f00 */
[----:B------:R-:W-:-:S04]  /*1360*/  @!P0 IMAD.MOV.U32 R9, RZ, RZ, R2 ;  /* 0x000000ffff098224 */ /* 0x000fc800078e0002 */
        /* <DEDUP_REMOVED lines=10> */
[----:B------:R-:W-:Y:S01]  /*1410*/  IMAD.MOV.U32 R2, RZ, RZ, R9 ;  /* 0x000000ffff027224 */ /* 0x000fe200078e0009 */
[----:B------:R-:W-:Y:S01]  /*1420*/  UMOV UR7, 0x3eb1380b ;  /* 0x3eb1380b00077882 */ /* 0x000fe20000000000 */
[----:B------:R-:W-:Y:S01]  /*1430*/  IMAD.MOV.U32 R19, RZ, RZ, 0x3ed0ee25 ;  /* 0x3ed0ee25ff137424 */ /* 0x000fe200078e00ff */
[----:B------:R-:W-:Y:S01]  /*1440*/  ISETP.GE.U32.AND P0, PT, R3, 0x3ff6a09f, PT ;  /* 0x3ff6a09f0300780c */ /* 0x000fe20003f06070 */
[----:B------:R-:W-:Y:S01]  /*1450*/  UMOV UR8, 0x80000000 ;  /* 0x8000000000087882 */ /* 0x000fe20000000000 */
[----:B------:R-:W-:Y:S01]  /*1460*/  LEA.HI R7, R8, R7, RZ, 0xc ;  /* 0x0000000708077211 */ /* 0x000fe200078f60ff */
[----:B------:R-:W-:Y:S01]  /*1470*/  UMOV UR9, 0x43300000 ;  /* 0x4330000000097882 */ /* 0x000fe20000000000 */
[----:B------:R-:W-:-:S09]  /*1480*/  MOV R21, 0x43300000 ;  /* 0x4330000000157802 */ /* 0x000fd20000000f00 */
[----:B------:R-:W-:Y:S01]  /*1490*/  @P0 IADD3 R9, PT, PT, R3, -0x100000, RZ ;  /* 0xfff0000003090810 */ /* 0x000fe20007ffe0ff */
[----:B------:R-:W-:-:S04]  /*14a0*/  @P0 VIADD R7, R7, 0x1 ;  /* 0x0000000107070836 */ /* 0x000fc80000000000 */
        /* <DEDUP_REMOVED lines=50> */
.L_x_15:
[----:B------:R-:W-:Y:S01]  /*17d0*/  IMAD.MOV.U32 R8, RZ, RZ, 0x0 ;  /* 0x00000000ff087424 */ /* 0x000fe200078e00ff */
[----:B------:R-:W-:Y:S01]  /*17e0*/  LOP3.LUT P0, RZ, R3, 0x7fffffff, RZ, 0xc0, !PT ;  /* 0x7fffffff03ff7812 */ /* 0x000fe2000780c0ff */
[----:B------:R-:W-:-:S06]  /*17f0*/  IMAD.MOV.U32 R9, RZ, RZ, 0x7ff00000 ;  /* 0x7ff00000ff097424 */ /* 0x000fcc00078e00ff */
[----:B------:R-:W-:-:S10]  /*1800*/  DFMA R8, R2, R8, +INF ;  /* 0x7ff000000208742b */ /* 0x000fd40000000008 */
[----:B------:R-:W-:Y:S02]  /*1810*/  FSEL R2, R8, RZ, P0 ;  /* 0x000000ff08027208 */ /* 0x000fe40000000000 */
[----:B------:R-:W-:-:S07]  /*1820*/  FSEL R3, R9, -QNAN , P0 ;  /* 0xfff0000009037808 */ /* 0x000fce0000000000 */
.L_x_16:
[----:B------:R-:W-:Y:S05]  /*1830*/  BSYNC.RECONVERGENT B1 ;  /* 0x0000000000017941 */ /* 0x000fea0003800200 */
.L_x_14:
[----:B------:R-:W-:Y:S01]  /*1840*/  DMUL R8, R2, 0.5 ;  /* 0x3fe0000002087828 */ /* 0x000fe20000000000 */
[----:B------:R-:W-:Y:S09]  /*1850*/  BSSY.RECONVERGENT B1, `(.L_x_17) ;  /* 0x0000053000017945 */ /* 0x000ff20003800200 */
[----:B------:R-:W-:Y:S01]  /*1860*/  ISETP.GT.AND P0, PT, R9, 0xfffff, PT ;  /* 0x000fffff0900780c */ /* 0x000fe20003f04270 */
[----:B------:R-:W-:-:S02]  /*1870*/  IMAD.MOV.U32 R10, RZ, RZ, R8 ;  /* 0x000000ffff0a7224 */ /* 0x000fc400078e0008 */
[--C-:B------:R-:W-:Y:S02]  /*1880*/  IMAD.MOV.U32 R11, RZ, RZ, R9.reuse ;  /* 0x000000ffff0b7224 */ /* 0x100fe400078e0009 */
[----:B------:R-:W-:-:S08]  /*1890*/  IMAD.MOV.U32 R3, RZ, RZ, R9 ;  /* 0x000000ffff037224 */ /* 0x000fd000078e0009 */
        /* <DEDUP_REMOVED lines=20> */
[----:B------:R-:W-:Y:S02]  /*19e0*/  @P0 VIADD R7, R9, 0xfff00000 ;  /* 0xfff0000009070836 */ /* 0x000fe40000000000 */
[----:B------:R-:W-:-:S03]  /*19f0*/  @P0 VIADD R20, R20, 0x1 ;  /* 0x0000000114140836 */ /* 0x000fc60000000000 */
[----:B------:R-:W-:Y:S02]  /*1a00*/  @P0 MOV R9, R7 ;  /* 0x0000000700090202 */ /* 0x000fe40000000f00 */
[----:B------:R-:W-:-:S04]  /*1a10*/  LOP3.LUT R20, R20, 0x80000000, RZ, 0x3c, !PT ;  /* 0x8000000014147812 */ /* 0x000fc800078e3cff */
        /* <DEDUP_REMOVED lines=48> */
.L_x_18:
[----:B------:R-:W-:Y:S01]  /*1d20*/  MOV R2, 0x0 ;  /* 0x0000000000027802 */ /* 0x000fe20000000f00 */
[----:B------:R-:W-:Y:S01]  /*1d30*/  IMAD.MOV.U32 R3, RZ, RZ, 0x7ff00000 ;  /* 0x7ff00000ff037424 */ /* 0x000fe200078e00ff */
[----:B------:R-:W-:-:S05]  /*1d40*/  LOP3.LUT P0, RZ, R11, 0x7fffffff, RZ, 0xc0, !PT ;  /* 0x7fffffff0bff7812 */ /* 0x000fca000780c0ff */
[----:B------:R-:W-:-:S10]  /*1d50*/  DFMA R2, R10, R2, +INF ;  /* 0x7ff000000a02742b */ /* 0x000fd40000000002 */
[----:B------:R-:W-:Y:S02]  /*1d60*/  FSEL R8, R2, RZ, P0 ;  /* 0x000000ff02087208 */ /* 0x000fe40000000000 */
[----:B------:R-:W-:-:S07]  /*1d70*/  FSEL R9, R3, -QNAN , P0 ;  /* 0xfff0000003097808 */ /* 0x000fce0000000000 */
.L_x_19:
[----:B------:R-:W-:Y:S05]  /*1d80*/  BSYNC.RECONVERGENT B1 ;  /* 0x0000000000017941 */ /* 0x000fea0003800200 */
.L_x_17:
[----:B------:R-:W0:Y:S01]  /*1d90*/  MUFU.RCP64H R3, 2 ;  /* 0x4000000000037908 */ /* 0x000e220000001800 */
[----:B------:R-:W-:Y:S01]  /*1da0*/  IMAD.MOV.U32 R10, RZ, RZ, 0x0 ;  /* 0x00000000ff0a7424 */ /* 0x000fe200078e00ff */
[----:B------:R-:W-:Y:S01]  /*1db0*/  MOV R15, 0x3ed0ee25 ;  /* 0x3ed0ee25000f7802 */ /* 0x000fe20000000f00 */
[----:B------:R-:W-:Y:S01]  /*1dc0*/  IMAD.MOV.U32 R11, RZ, RZ, 0x40000000 ;  /* 0x40000000ff0b7424 */ /* 0x000fe200078e00ff */
[----:B------:R-:W-:Y:S01]  /*1dd0*/  UMOV UR6, 0x3ae80f1e ;  /* 0x3ae80f1e00067882 */ /* 0x000fe20000000000 */
[----:B------:R-:W-:Y:S01]  /*1de0*/  IMAD.MOV.U32 R2, RZ, RZ, RZ ;  /* 0x000000ffff027224 */ /* 0x000fe200078e00ff */
[----:B------:R-:W-:Y:S01]  /*1df0*/  UMOV UR7, 0x3eb1380b ;  /* 0x3eb1380b00077882 */ /* 0x000fe20000000000 */
[----:B------:R-:W-:Y:S01]  /*1e00*/  IMAD.MOV.U32 R14, RZ, RZ, -0x748574fc ;  /* 0x8b7a8b04ff0e7424 */ /* 0x000fe200078e00ff */
        /* <DEDUP_REMOVED lines=25> */
[----:B------:R-:W-:Y:S02]  /*1fa0*/  IMAD.MOV.U32 R2, RZ, RZ, 0x3b39803f ;  /* 0x3b39803fff027424 */ /* 0x000fe400078e00ff */
[----:B------:R-:W-:Y:S02]  /*1fb0*/  IMAD.MOV.U32 R3, RZ, RZ, 0x3c7abc9e ;  /* 0x3c7abc9eff037424 */ /* 0x000fe400078e00ff */
        /* <DEDUP_REMOVED lines=8> */
[----:B------:R-:W-:Y:S01]  /*2040*/  UMOV UR7, 0x3fb55555 ;  /* 0x3fb5555500077882 */ /* 0x000fe20000000000 */
[----:B------:R-:W-:-:S05]  /*2050*/  DFMA R14, R20, UR8, R10 ;  /* 0x00000008140e7c2b */ /* 0x000fca000800000a */
[----:B------:R-:W-:-:S03]  /*2060*/  DFMA R16, R12, R16, UR6 ;  /* 0x000000060c107e2b */ /* 0x000fc60008000010 */
[----:B------:R-:W-:-:S05]  /*2070*/  DFMA R20, -R20, 1, R14 ;  /* 0x3ff000001414782b */ /* 0x000fca000000010e */
[----:B------:R-:W-:-:S03]  /*2080*/  DMUL R16, R12, R16 ;  /* 0x000000100c107228 */ /* 0x000fc60000000000 */
[----:B------:R-:W-:-:S05]  /*2090*/  DADD R20, -R10, R20 ;  /* 0x000000000a147229 */ /* 0x000fca0000000114 */
[----:B------:R-:W-:-:S08]  /*20a0*/  DFMA R16, R10, R16, R18 ;  /* 0x000000100a10722b */ /* 0x000fd00000000012 */
[----:B------:R-:W-:-:S08]  /*20b0*/  DADD R16, R16, -R20 ;  /* 0x0000000010107229 */ /* 0x000fd00000000814 */
[----:B------:R-:W-:-:S08]  /*20c0*/  DFMA R2, R2, UR8, R16 ;  /* 0x0000000802027c2b */ /* 0x000fd00008000010 */
[----:B------:R-:W-:Y:S01]  /*20d0*/  DADD R14, R14, R2 ;  /* 0x000000000e0e7229 */ /* 0x000fe20000000002 */
[----:B------:R-:W-:-:S05]  /*20e0*/  IMAD.MOV.U32 R2, RZ, RZ, 0x1 ;  /* 0x00000001ff027424 */ /* 0x000fca00078e00ff */
        /* <DEDUP_REMOVED lines=12> */
[----:B------:R-:W-:Y:S01]  /*21b0*/  MOV R10, R14 ;  /* 0x0000000e000a7202 */ /* 0x000fe20000000f00 */
[----:B------:R-:W-:Y:S01]  /*21c0*/  IMAD.MOV.U32 R11, RZ, RZ, R15 ;  /* 0x000000ffff0b7224 */ /* 0x000fe200078e000f */
[----:B------:R-:W-:-:S07]  /*21d0*/  MOV R14, 0x21f0 ;  /* 0x000021f0000e7802 */ /* 0x000fce0000000f00 */
[----:B------:R-:W-:Y:S05]  /*21e0*/  CALL.REL.NOINC `($__internal_0_$__cuda_sm20_div_rn_f64_full) ;  /* 0x0000000400707944 */ /* 0x000fea0003c00000 */
.L_x_20:
[----:B------:R-:W-:Y:S05]  /*21f0*/  BSYNC.RECONVERGENT B1 ;  /* 0x0000000000017941 */ /* 0x000fea0003800200 */
.L_x_13:
[----:B------:R-:W-:Y:S05]  /*2200*/  BSYNC.RECONVERGENT B0 ;  /* 0x0000000000007941 */ /* 0x000fea0003800200 */
.L_x_4:
[----:B------:R-:W-:Y:S01]  /*2210*/  DADD R4, -R2, R4 ;  /* 0x0000000002047229 */ /* 0x000fe20000000104 */
[----:B------:R-:W-:Y:S09]  /*2220*/  BSSY.RECONVERGENT B0, `(.L_x_21) ;  /* 0x0000053000007945 */ /* 0x000ff20003800200 */
[----:B------:R-:W-:Y:S01]  /*2230*/  ISETP.GT.AND P0, PT, R5, 0xfffff, PT ;  /* 0x000fffff0500780c */ /* 0x000fe20003f04270 */
[----:B------:R-:W-:-:S02]  /*2240*/  IMAD.MOV.U32 R8, RZ, RZ, R4 ;  /* 0x000000ffff087224 */ /* 0x000fc400078e0004 */
[--C-:B------:R-:W-:Y:S02]  /*2250*/  IMAD.MOV.U32 R9, RZ, RZ, R5.reuse ;  /* 0x000000ffff097224 */ /* 0x100fe400078e0005 */
[----:B------:R-:W-:-:S08]  /*2260*/  IMAD.MOV.U32 R3, RZ, RZ, R5 ;  /* 0x000000ffff037224 */ /* 0x000fd000078e0005 */
[----:B------:R-:W-:-:S10]  /*2270*/  @!P0 DMUL R8, R8, 1.80143985094819840000e+16 ;  /* 0x4350000008088828 */ /* 0x000fd40000000000 */
[----:B------:R-:W-:Y:S02]  /*2280*/  @!P0 IMAD.MOV.U32 R3, RZ, RZ, R9 ;  /* 0x000000ffff038224 */ /* 0x000fe400078e0009 */
[----:B------:R-:W-:-:S03]  /*2290*/  @!P0 IMAD.MOV.U32 R4, RZ, RZ, R8 ;  /* 0x000000ffff048224 */ /* 0x000fc600078e0008 */
[----:B------:R-:W-:-:S04]  /*22a0*/  IADD3 R2, PT, PT, R3, -0x1, RZ ;  /* 0xffffffff03027810 */ /* 0x000fc80007ffe0ff */
[----:B------:R-:W-:Y:S01]  /*22b0*/  ISETP.GT.U32.AND P1, PT, R2, 0x7feffffe, PT ;  /* 0x7feffffe0200780c */ /* 0x000fe20003f24070 */
[----:B------:R-:W-:Y:S02]  /*22c0*/  IMAD.MOV.U32 R2, RZ, RZ, -0x3ff ;  /* 0xfffffc01ff027424 */ /* 0x000fe400078e00ff */
[----:B------:R-:W-:-:S10]  /*22d0*/  @!P0 IMAD.MOV.U32 R2, RZ, RZ, -0x435 ;  /* 0xfffffbcbff028424 */ /* 0x000fd400078e00ff */
[----:B------:R-:W-:Y:S05]  /*22e0*/  @P1 BRA `(.L_x_22) ;  /* 0x0000000400001947 */ /* 0x000fea0003800000 */
[----:B------:R-:W-:Y:S01]  /*22f0*/  LOP3.LUT R5, R3, 0xfffff, RZ, 0xc0, !PT ;  /* 0x000fffff03057812 */ /* 0x000fe200078ec0ff */
[----:B------:R-:W-:Y:S01]  /*2300*/  IMAD.MOV.U32 R16, RZ, RZ, -0x748574fc ;  /* 0x8b7a8b04ff107424 */ /* 0x000fe200078e00ff */
[----:B------:R-:W-:Y:S01]  /*2310*/  MOV R8, RZ ;  /* 0x000000ff00087202 */ /* 0x000fe20000000f00 */
[----:B------:R-:W-:Y:S01]  /*2320*/  IMAD.MOV.U32 R17, RZ, RZ, 0x3ed0ee25 ;  /* 0x3ed0ee25ff117424 */ /* 0x000fe200078e00ff */
[----:B------:R-:W-:Y:S01]  /*2330*/  LOP3.LUT R5, R5, 0x3ff00000, RZ, 0xfc, !PT ;  /* 0x3ff0000005057812 */ /* 0x000fe200078efcff */
[----:B------:R-:W-:Y:S01]  /*2340*/  UMOV UR6, 0x3ae80f1e ;  /* 0x3ae80f1e00067882 */ /* 0x000fe20000000000 */
[----:B------:R-:W-:Y:S01]  /*2350*/  UMOV UR7, 0x3eb1380b ;  /* 0x3eb1380b00077882 */ /* 0x000fe20000000000 */
[----:B------:R-:W-:Y:S01]  /*2360*/  LEA.HI R18, R3, R2, RZ, 0xc ;  /* 0x0000000203127211 */ /* 0x000fe200078f60ff */
[----:B------:R-:W-:Y:S01]  /*2370*/  IMAD.MOV.U32 R19, RZ, RZ, 0x43300000 ;  /* 0x43300000ff137424 */ /* 0x000fe200078e00ff */
[----:B------:R-:W-:Y:S01]  /*2380*/  ISETP.GE.U32.AND P0, PT, R5, 0x3ff6a09f, PT ;  /* 0x3ff6a09f0500780c */ /* 0x000fe20003f06070 */
[----:B------:R-:W-:Y:S01]  /*2390*/  UMOV UR8, 0x80000000 ;  /* 0x8000000000087882 */ /* 0x000fe20000000000 */
[----:B------:R-:W-:-:S11]  /*23a0*/  UMOV UR9, 0x43300000 ;  /* 0x4330000000097882 */ /* 0x000fd60000000000 */
        /* <DEDUP_REMOVED lines=52> */
.L_x_22:
[----:B------:R-:W-:Y:S01]  /*26f0*/  IMAD.MOV.U32 R2, RZ, RZ, 0x0 ;  /* 0x00000000ff027424 */ /* 0x000fe200078e00ff */
[----:B------:R-:W-:Y:S02]  /*2700*/  MOV R3, 0x7ff00000 ;  /* 0x7ff0000000037802 */ /* 0x000fe40000000f00 */
[----:B------:R-:W-:-:S04]  /*2710*/  LOP3.LUT P0, RZ, R9, 0x7fffffff, RZ, 0xc0, !PT ;  /* 0x7fffffff09ff7812 */ /* 0x000fc8000780c0ff */
[----:B------:R-:W-:-:S10]  /*2720*/  DFMA R2, R8, R2, +INF ;  /* 0x7ff000000802742b */ /* 0x000fd40000000002 */
[----:B------:R-:W-:Y:S02]  /*2730*/  FSEL R4, R2, RZ, P0 ;  /* 0x000000ff02047208 */ /* 0x000fe40000000000 */
[----:B------:R-:W-:-:S07]  /*2740*/  FSEL R5, R3, -QNAN , P0 ;  /* 0xfff0000003057808 */ /* 0x000fce0000000000 */
.L_x_23:
[----:B------:R-:W-:Y:S05]  /*2750*/  BSYNC.RECONVERGENT B0 ;  /* 0x0000000000007941 */ /* 0x000fea0003800200 */
.L_x_21:
[----:B------:R-:W0:Y:S02]  /*2760*/  LDCU.64 UR6, c[0x0][0x380] ;  /* 0x00007000ff0677ac */ /* 0x000e240008000a00 */
[----:B0-----:R-:W-:-:S04]  /*2770*/  IADD3 R6, P0, PT, R6, UR6, RZ ;  /* 0x0000000606067c10 */ /* 0x001fc8000ff1e0ff */
[----:B------:R-:W-:-:S05]  /*2780*/  IADD3.X R7, PT, PT, R0, UR7, RZ, P0, !PT ;  /* 0x0000000700077c10 */ /* 0x000fca00087fe4ff */
[----:B------:R-:W-:Y:S01]  /*2790*/  STG.E.64 desc[UR4][R6.64], R4 ;  /* 0x0000000406007986 */ /* 0x000fe2000c101b04 */
[----:B------:R-:W-:Y:S05]  /*27a0*/  EXIT ;  /* 0x000000000000794d */ /* 0x000fea0003800000 */
        .weak           $__internal_0_$__cuda_sm20_div_rn_f64_full
        .type           $__internal_0_$__cuda_sm20_div_rn_f64_full,@function
        .size           $__internal_0_$__cuda_sm20_div_rn_f64_full,(.L_x_30 - $__internal_0_$__cuda_sm20_div_rn_f64_full)
$__internal_0_$__cuda_sm20_div_rn_f64_full:
[C---:B------:R-:W-:Y:S01]  /*27b0*/  FSETP.GEU.AND P0, PT, |R11|.reuse, 1.469367938527859385e-39, PT ;  /* 0x001000000b00780b */ /* 0x040fe20003f0e200 */
[----:B------:R-:W-:Y:S01]  /*27c0*/  IMAD.MOV.U32 R16, RZ, RZ, 0x1 ;  /* 0x00000001ff107424 */ /* 0x000fe200078e00ff */
[----:B------:R-:W-:Y:S01]  /*27d0*/  LOP3.LUT R12, R11, 0x800fffff, RZ, 0xc0, !PT ;  /* 0x800fffff0b0c7812 */ /* 0x000fe200078ec0ff */
[----:B------:R-:W-:Y:S01]  /*27e0*/  IMAD.MOV.U32 R7, RZ, RZ, 0x1ca00000 ;  /* 0x1ca00000ff077424 */ /* 0x000fe200078e00ff */
[C---:B------:R-:W-:Y:S01]  /*27f0*/  FSETP.GEU.AND P2, PT, |R9|.reuse, 1.469367938527859385e-39, PT ;  /* 0x001000000900780b */ /* 0x040fe20003f4e200 */
[----:B------:R-:W-:Y:S01]  /*2800*/  BSSY.RECONVERGENT B2, `(.L_x_24) ;  /* 0x0000053000027945 */ /* 0x000fe20003800200 */
[----:B------:R-:W-:Y:S01]  /*2810*/  LOP3.LUT R13, R12, 0x3ff00000, RZ, 0xfc, !PT ;  /* 0x3ff000000c0d7812 */ /* 0x000fe200078efcff */
[----:B------:R-:W-:Y:S01]  /*2820*/  IMAD.MOV.U32 R12, RZ, RZ, R10 ;  /* 0x000000ffff0c7224 */ /* 0x000fe200078e000a */
[----:B------:R-:W-:Y:S02]  /*2830*/  LOP3.LUT R15, R9, 0x7ff00000, RZ, 0xc0, !PT ;  /* 0x7ff00000090f7812 */ /* 0x000fe400078ec0ff */
[----:B------:R-:W-:-:S03]  /*2840*/  LOP3.LUT R20, R11, 0x7ff00000, RZ, 0xc0, !PT ;  /* 0x7ff000000b147812 */ /* 0x000fc600078ec0ff */
[----:B------:R-:W-:Y:S01]  /*2850*/  @!P0 DMUL R12, R10, 8.98846567431157953865e+307 ;  /* 0x7fe000000a0c8828 */ /* 0x000fe20000000000 */
[----:B------:R-:W-:-:S03]  /*2860*/  ISETP.GE.U32.AND P1, PT, R15, R20, PT ;  /* 0x000000140f00720c */ /* 0x000fc60003f26070 */
[----:B------:R-:W-:Y:S02]  /*2870*/  @!P2 LOP3.LUT R18, R11, 0x7ff00000, RZ, 0xc0, !PT ;  /* 0x7ff000000b12a812 */ /* 0x000fe400078ec0ff */
[----:B------:R-:W0:Y:S02]  /*2880*/  MUFU.RCP64H R17, R13 ;  /* 0x0000000d00117308 */ /* 0x000e240000001800 */
[----:B------:R-:W-:-:S04]  /*2890*/  @!P2 ISETP.GE.U32.AND P3, PT, R15, R18, PT ;  /* 0x000000120f00a20c */ /* 0x000fc80003f66070 */
[----:B------:R-:W-:-:S04]  /*28a0*/  @!P2 SEL R19, R7, 0x63400000, !P3 ;  /* 0x634000000713a807 */ /* 0x000fc80005800000 */
[----:B------:R-:W-:-:S04]  /*28b0*/  @!P2 LOP3.LUT R22, R19, 0x80000000, R9, 0xf8, !PT ;  /* 0x800000001316a812 */ /* 0x000fc800078ef809 */
[----:B------:R-:W-:Y:S01]  /*28c0*/  @!P2 LOP3.LUT R23, R22, 0x100000, RZ, 0xfc, !PT ;  /* 0x001000001617a812 */ /* 0x000fe200078efcff */
[----:B------:R-:W-:Y:S01]  /*28d0*/  @!P2 IMAD.MOV.U32 R22, RZ, RZ, RZ ;  /* 0x000000ffff16a224 */ /* 0x000fe200078e00ff */
[----:B0-----:R-:W-:-:S08]  /*28e0*/  DFMA R2, R16, -R12, 1 ;  /* 0x3ff000001002742b */ /* 0x001fd0000000080c */
[----:B------:R-:W-:-:S08]  /*28f0*/  DFMA R2, R2, R2, R2 ;  /* 0x000000020202722b */ /* 0x000fd00000000002 */
[----:B------:R-:W-:Y:S01]  /*2900*/  DFMA R16, R16, R2, R16 ;  /* 0x000000021010722b */ /* 0x000fe20000000010 */
[----:B------:R-:W-:Y:S01]  /*2910*/  SEL R3, R7, 0x63400000, !P1 ;  /* 0x6340000007037807 */ /* 0x000fe20004800000 */
[----:B------:R-:W-:-:S03]  /*2920*/  IMAD.MOV.U32 R2, RZ, RZ, R8 ;  /* 0x000000ffff027224 */ /* 0x000fc600078e0008 */
[----:B------:R-:W-:-:S03]  /*2930*/  LOP3.LUT R3, R3, 0x800fffff, R9, 0xf8, !PT ;  /* 0x800fffff03037812 */ /* 0x000fc600078ef809 */
[----:B------:R-:W-:-:S03]  /*2940*/  DFMA R18, R16, -R12, 1 ;  /* 0x3ff000001012742b */ /* 0x000fc6000000080c */
[----:B------:R-:W-:Y:S01]  /*2950*/  @!P2 DFMA R2, R2, 2, -R22 ;  /* 0x400000000202a82b */ /* 0x000fe20000000816 */
[----:B------:R-:W-:Y:S01]  /*2960*/  MOV R22, R15 ;  /* 0x0000000f00167202 */ /* 0x000fe20000000f00 */
[----:B------:R-:W-:-:S03]  /*2970*/  IMAD.MOV.U32 R23, RZ, RZ, R20 ;  /* 0x000000ffff177224 */ /* 0x000fc600078e0014 */
[----:B------:R-:W-:Y:S01]  /*2980*/  DFMA R16, R16, R18, R16 ;  /* 0x000000121010722b */ /* 0x000fe20000000010 */
[----:B------:R-:W-:-:S04]  /*2990*/  @!P0 LOP3.LUT R23, R13, 0x7ff00000, RZ, 0xc0, !PT ;  /* 0x7ff000000d178812 */ /* 0x000fc800078ec0ff */
[----:B------:R-:W-:Y:S01]  /*29a0*/  @!P2 LOP3.LUT R22, R3, 0x7ff00000, RZ, 0xc0, !PT ;  /* 0x7ff000000316a812 */ /* 0x000fe200078ec0ff */
[----:B------:R-:W-:Y:S02]  /*29b0*/  VIADD R25, R23, 0xffffffff ;  /* 0xffffffff17197836 */ /* 0x000fe40000000000 */
[----:B------:R-:W-:Y:S02]  /*29c0*/  DMUL R18, R16, R2 ;  /* 0x0000000210127228 */ /* 0x000fe40000000000 */
[----:B------:R-:W-:-:S05]  /*29d0*/  VIADD R24, R22, 0xffffffff ;  /* 0xffffffff16187836 */ /* 0x000fca0000000000 */
[----:B------:R-:W-:Y:S01]  /*29e0*/  ISETP.GT.U32.AND P0, PT, R24, 0x7feffffe, PT ;  /* 0x7feffffe1800780c */ /* 0x000fe20003f04070 */
[----:B------:R-:W-:-:S03]  /*29f0*/  DFMA R20, R18, -R12, R2 ;  /* 0x8000000c1214722b */ /* 0x000fc60000000002 */
[----:B------:R-:W-:-:S05]  /*2a00*/  ISETP.GT.U32.OR P0, PT, R25, 0x7feffffe, P0 ;  /* 0x7feffffe1900780c */ /* 0x000fca0000704470 */
[----:B------:R-:W-:-:S08]  /*2a10*/  DFMA R16, R16, R20, R18 ;  /* 0x000000141010722b */ /* 0x000fd00000000012 */
[----:B------:R-:W-:Y:S05]  /*2a20*/  @P0 BRA `(.L_x_25) ;  /* 0x00000000006c0947 */ /* 0x000fea0003800000 */
[----:B------:R-:W-:-:S04]  /*2a30*/  LOP3.LUT R18, R11, 0x7ff00000, RZ, 0xc0, !PT ;  /* 0x7ff000000b127812 */ /* 0x000fc800078ec0ff */
[CC--:B------:R-:W-:Y:S02]  /*2a40*/  VIADDMNMX R8, R15.reuse, -R18.reuse, 0xb9600000, !PT ;  /* 0xb96000000f087446 */ /* 0x0c0fe40007800912 */
[----:B------:R-:W-:Y:S02]  /*2a50*/  ISETP.GE.U32.AND P0, PT, R15, R18, PT ;  /* 0x000000120f00720c */ /* 0x000fe40003f06070 */
[----:B------:R-:W-:Y:S02]  /*2a60*/  VIMNMX R8, PT, PT, R8, 0x46a00000, PT ;  /* 0x46a0000008087848 */ /* 0x000fe40003fe0100 */
[----:B------:R-:W-:-:S05]  /*2a70*/  SEL R7, R7, 0x63400000, !P0 ;  /* 0x6340000007077807 */ /* 0x000fca0004000000 */
[----:B------:R-:W-:Y:S01]  /*2a80*/  IMAD.IADD R7, R8, 0x1, -R7 ;  /* 0x0000000108077824 */ /* 0x000fe200078e0a07 */
[----:B------:R-:W-:-:S03]  /*2a90*/  MOV R8, RZ ;  /* 0x000000ff00087202 */ /* 0x000fc60000000f00 */
[----:B------:R-:W-:-:S06]  /*2aa0*/  VIADD R9, R7, 0x7fe00000 ;  /* 0x7fe0000007097836 */ /* 0x000fcc0000000000 */
[----:B------:R-:W-:-:S10]  /*2ab0*/  DMUL R18, R16, R8 ;  /* 0x0000000810127228 */ /* 0x000fd40000000000 */
[----:B------:R-:W-:-:S13]  /*2ac0*/  FSETP.GTU.AND P0, PT, |R19|, 1.469367938527859385e-39, PT ;  /* 0x001000001300780b */ /* 0x000fda0003f0c200 */
[----:B------:R-:W-:Y:S05]  /*2ad0*/  @P0 BRA `(.L_x_26) ;  /* 0x0000000000940947 */ /* 0x000fea0003800000 */
[----:B------:R-:W-:Y:S01]  /*2ae0*/  DFMA R2, R16, -R12, R2 ;  /* 0x8000000c1002722b */ /* 0x000fe20000000002 */
[----:B------:R-:W-:-:S09]  /*2af0*/  IMAD.MOV.U32 R8, RZ, RZ, RZ ;  /* 0x000000ffff087224 */ /* 0x000fd200078e00ff */
[C---:B------:R-:W-:Y:S02]  /*2b00*/  FSETP.NEU.AND P0, PT, R3.reuse, RZ, PT ;  /* 0x000000ff0300720b */ /* 0x040fe40003f0d000 */
[----:B------:R-:W-:-:S04]  /*2b10*/  LOP3.LUT R11, R3, 0x80000000, R11, 0x48, !PT ;  /* 0x80000000030b7812 */ /* 0x000fc800078e480b */
[----:B------:R-:W-:-:S07]  /*2b20*/  LOP3.LUT R9, R11, R9, RZ, 0xfc, !PT ;  /* 0x000000090b097212 */ /* 0x000fce00078efcff */
[----:B------:R-:W-:Y:S05]  /*2b30*/  @!P0 BRA `(.L_x_26) ;  /* 0x00000000007c8947 */ /* 0x000fea0003800000 */
[----:B------:R-:W-:Y:S01]  /*2b40*/  IMAD.MOV R3, RZ, RZ, -R7 ;  /* 0x000000ffff037224 */ /* 0x000fe200078e0a07 */
[----:B------:R-:W-:Y:S01]  /*2b50*/  DMUL.RP R8, R16, R8 ;  /* 0x0000000810087228 */ /* 0x000fe20000008000 */
[----:B------:R-:W-:-:S06]  /*2b60*/  IMAD.MOV.U32 R2, RZ, RZ, RZ ;  /* 0x000000ffff027224 */ /* 0x000fcc00078e00ff */
[----:B------:R-:W-:-:S03]  /*2b70*/  DFMA R2, R18, -R2, R16 ;  /* 0x800000021202722b */ /* 0x000fc60000000010 */
[----:B------:R-:W-:-:S03]  /*2b80*/  LOP3.LUT R11, R9, R11, RZ, 0x3c, !PT ;  /* 0x0000000b090b7212 */ /* 0x000fc600078e3cff */
[----:B------:R-:W-:-:S04]  /*2b90*/  IADD3 R2, PT, PT, -R7, -0x43300000, RZ ;  /* 0xbcd0000007027810 */ /* 0x000fc80007ffe1ff */
[----:B------:R-:W-:-:S04]  /*2ba0*/  FSETP.NEU.AND P0, PT, |R3|, R2, PT ;  /* 0x000000020300720b */ /* 0x000fc80003f0d200 */
[----:B------:R-:W-:Y:S02]  /*2bb0*/  FSEL R18, R8, R18, !P0 ;  /* 0x0000001208127208 */ /* 0x000fe40004000000 */
[----:B------:R-:W-:Y:S01]  /*2bc0*/  FSEL R19, R11, R19, !P0 ;  /* 0x000000130b137208 */ /* 0x000fe20004000000 */
[----:B------:R-:W-:Y:S06]  /*2bd0*/  BRA `(.L_x_26) ;  /* 0x0000000000547947 */ /* 0x000fec0003800000 */
.L_x_25:
[----:B------:R-:W-:-:S14]  /*2be0*/  DSETP.NAN.AND P0, PT, R8, R8, PT ;  /* 0x000000080800722a */ /* 0x000fdc0003f08000 */
[----:B------:R-:W-:Y:S05]  /*2bf0*/  @P0 BRA `(.L_x_27) ;  /* 0x0000000000440947 */ /* 0x000fea0003800000 */
[----:B------:R-:W-:-:S14]  /*2c00*/  DSETP.NAN.AND P0, PT, R10, R10, PT ;  /* 0x0000000a0a00722a */ /* 0x000fdc0003f08000 */
[----:B------:R-:W-:Y:S05]  /*2c10*/  @P0 BRA `(.L_x_28) ;  /* 0x0000000000300947 */ /* 0x000fea0003800000 */
[----:B------:R-:W-:Y:S01]  /*2c20*/  ISETP.NE.AND P0, PT, R22, R23, PT ;  /* 0x000000171600720c */ /* 0x000fe20003f05270 */
[----:B------:R-:W-:Y:S01]  /*2c30*/  IMAD.MOV.U32 R18, RZ, RZ, 0x0 ;  /* 0x00000000ff127424 */ /* 0x000fe200078e00ff */
[----:B------:R-:W-:-:S11]  /*2c40*/  MOV R19, 0xfff80000 ;  /* 0xfff8000000137802 */ /* 0x000fd60000000f00 */
[----:B------:R-:W-:Y:S05]  /*2c50*/  @!P0 BRA `(.L_x_26) ;  /* 0x0000000000348947 */ /* 0x000fea0003800000 */
[----:B------:R-:W-:Y:S02]  /*2c60*/  ISETP.NE.AND P0, PT, R22, 0x7ff00000, PT ;  /* 0x7ff000001600780c */ /* 0x000fe40003f05270 */
[----:B------:R-:W-:Y:S02]  /*2c70*/  LOP3.LUT R19, R9, 0x80000000, R11, 0x48, !PT ;  /* 0x8000000009137812 */ /* 0x000fe400078e480b */
[----:B------:R-:W-:-:S13]  /*2c80*/  ISETP.EQ.OR P0, PT, R23, RZ, !P0 ;  /* 0x000000ff1700720c */ /* 0x000fda0004702670 */
[----:B------:R-:W-:Y:S01]  /*2c90*/  @P0 LOP3.LUT R2, R19, 0x7ff00000, RZ, 0xfc, !PT ;  /* 0x7ff0000013020812 */ /* 0x000fe200078efcff */
[----:B------:R-:W-:Y:S02]  /*2ca0*/  @!P0 IMAD.MOV.U32 R18, RZ, RZ, RZ ;  /* 0x000000ffff128224 */ /* 0x000fe400078e00ff */
[----:B------:R-:W-:Y:S02]  /*2cb0*/  @P0 IMAD.MOV.U32 R18, RZ, RZ, RZ ;  /* 0x000000ffff120224 */ /* 0x000fe400078e00ff */
[----:B------:R-:W-:Y:S01]  /*2cc0*/  @P0 IMAD.MOV.U32 R19, RZ, RZ, R2 ;  /* 0x000000ffff130224 */ /* 0x000fe200078e0002 */
[----:B------:R-:W-:Y:S06]  /*2cd0*/  BRA `(.L_x_26) ;  /* 0x0000000000147947 */ /* 0x000fec0003800000 */
.L_x_28:
[----:B------:R-:W-:Y:S01]  /*2ce0*/  LOP3.LUT R19, R11, 0x80000, RZ, 0xfc, !PT ;  /* 0x000800000b137812 */ /* 0x000fe200078efcff */
[----:B------:R-:W-:Y:S01]  /*2cf0*/  IMAD.MOV.U32 R18, RZ, RZ, R10 ;  /* 0x000000ffff127224 */ /* 0x000fe200078e000a */
[----:B------:R-:W-:Y:S06]  /*2d00*/  BRA `(.L_x_26) ;  /* 0x0000000000087947 */ /* 0x000fec0003800000 */
.L_x_27:
[----:B------:R-:W-:Y:S02]  /*2d10*/  LOP3.LUT R19, R9, 0x80000, RZ, 0xfc, !PT ;  /* 0x0008000009137812 */ /* 0x000fe400078efcff */
[----:B------:R-:W-:-:S07]  /*2d20*/  MOV R18, R8 ;  /* 0x0000000800127202 */ /* 0x000fce0000000f00 */
.L_x_26:
[----:B------:R-:W-:Y:S05]  /*2d30*/  BSYNC.RECONVERGENT B2 ;  /* 0x0000000000027941 */ /* 0x000fea0003800200 */
.L_x_24:
[----:B------:R-:W-:Y:S02]  /*2d40*/  IMAD.MOV.U32 R15, RZ, RZ, 0x0 ;  /* 0x00000000ff0f7424 */ /* 0x000fe400078e00ff */
[----:B------:R-:W-:Y:S02]  /*2d50*/  IMAD.MOV.U32 R2, RZ, RZ, R18 ;  /* 0x000000ffff027224 */ /* 0x000fe400078e0012 */
[----:B------:R-:W-:Y:S01]  /*2d60*/  IMAD.MOV.U32 R3, RZ, RZ, R19 ;  /* 0x000000ffff037224 */ /* 0x000fe200078e0013 */
[----:B------:R-:W-:Y:S06]  /*2d70*/  RET.REL.NODEC R14 `(_Z24processMandelbrotElementPdPKdS1_djj) ;  /* 0xffffffd00ea07950 */ /* 0x000fec0003c3ffff */
.L_x_29:
[----:B------:R-:W-:-:S00]  /*2d80*/  BRA `(.L_x_29) ;  /* 0xfffffffc00fc7947 */ /* 0x000fc0000383ffff */
[----:B------:R-:W-:-:S00]  /*2d90*/  NOP ;  /* 0x0000000000007918 */ /* 0x000fc00000000000 */
        /* <DEDUP_REMOVED lines=14> */
.L_x_30:


//--------------------- .nv.shared.reserved.0     --------------------------
	.section	.nv.shared.reserved.0,"aw",@nobits
	.weak		__nv_reservedSMEM_offset_0_alias
	.size		__nv_reservedSMEM_offset_0_alias, 0, 64
	.other		__nv_reservedSMEM_offset_0_alias,@"STO_CUDA_RESERVED_SHARED STV_DEFAULT"
__nv_reservedSMEM_offset_0_alias:
	.zero		0
	.zero		64


//--------------------- .nv.constant0._Z24processMandelbrotElementPdPKdS1_djj --------------------------
	.section	.nv.constant0._Z24processMandelbrotElementPdPKdS1_djj,"a",@progbits
	.sectionflags	@""
	.align	4
.nv.constant0._Z24processMandelbrotElementPdPKdS1_djj:
	.zero		936


//--------------------- SYMBOLS --------------------------

	.type		.nv.reservedSmem.offset0,@object
	.size		.nv.reservedSmem.offset0,0x4
